	.headerflags	@"EF_CUDA_TEXMODE_UNIFIED EF_CUDA_64BIT_ADDRESS EF_CUDA_ACCELERATORS EF_CUDA_SM90 EF_CUDA_VIRTUAL_SM(EF_CUDA_SM90)"
	.elftype	@"ET_EXEC"


//--------------------- .nv.info                  --------------------------
	.section	.nv.info,"",@"SHT_CUDA_INFO"
	.align	4


	//----- nvinfo : EIATTR_REGCOUNT
	.align		4
        /*0000*/ 	.byte	0x04, 0x2f
        /*0002*/ 	.short	(.L_1 - .L_0)
	.align		4
.L_0:
        /*0004*/ 	.word	index@(triton_poi_fused__adaptive_avg_pool2d_17)
        /*0008*/ 	.word	0x0000004c


	//----- nvinfo : EIATTR_MIN_STACK_SIZE
	.align		4
.L_1:
        /*000c*/ 	.byte	0x04, 0x12
        /*000e*/ 	.short	(.L_3 - .L_2)
	.align		4
.L_2:
        /*0010*/ 	.word	index@(triton_poi_fused__adaptive_avg_pool2d_17)
        /*0014*/ 	.word	0x00000000


	//----- nvinfo : EIATTR_FRAME_SIZE
	.align		4
.L_3:
        /*0018*/ 	.byte	0x04, 0x11
        /*001a*/ 	.short	(.L_5 - .L_4)
	.align		4
.L_4:
        /*001c*/ 	.word	index@(triton_poi_fused__adaptive_avg_pool2d_17)
        /*0020*/ 	.word	0x00000000


	//----- nvinfo : EIATTR_MIN_STACK_SIZE
	.align		4
.L_5:
        /*0024*/ 	.byte	0x04, 0x12
        /*0026*/ 	.short	(.L_7 - .L_6)
	.align		4
.L_6:
        /*0028*/ 	.word	index@(triton_poi_fused__adaptive_avg_pool2d_17)
        /*002c*/ 	.word	0x00000000
.L_7:


//--------------------- .nv.info.triton_poi_fused__adaptive_avg_pool2d_17 --------------------------
	.section	.nv.info.triton_poi_fused__adaptive_avg_pool2d_17,"",@"SHT_CUDA_INFO"
	.sectionflags	@""
	.align	4


	//----- nvinfo : EIATTR_CUDA_API_VERSION
	.align		4
        /*0000*/ 	.byte	0x04, 0x37
        /*0002*/ 	.short	(.L_9 - .L_8)
.L_8:
        /*0004*/ 	.word	0x0000007c


	//----- nvinfo : EIATTR_KPARAM_INFO
	.align		4
.L_9:
        /*0008*/ 	.byte	0x04, 0x17
        /*000a*/ 	.short	(.L_11 - .L_10)
.L_10:
        /*000c*/ 	.word	0x00000000
        /*0010*/ 	.short	0x0002
        /*0012*/ 	.short	0x0010
        /*0014*/ 	.byte	0x00, 0xf0, 0x11, 0x00


	//----- nvinfo : EIATTR_KPARAM_INFO
	.align		4
.L_11:
        /*0018*/ 	.byte	0x04, 0x17
        /*001a*/ 	.short	(.L_13 - .L_12)
.L_12:
        /*001c*/ 	.word	0x00000000
        /*0020*/ 	.short	0x0001
        /*0022*/ 	.short	0x0008
        /*0024*/ 	.byte	0x00, 0xf4, 0x21, 0x00


	//----- nvinfo : EIATTR_KPARAM_INFO
	.align		4
.L_13:
        /*0028*/ 	.byte	0x04, 0x17
        /*002a*/ 	.short	(.L_15 - .L_14)
.L_14:
        /*002c*/ 	.word	0x00000000
        /*0030*/ 	.short	0x0000
        /*0032*/ 	.short	0x0000
        /*0034*/ 	.byte	0x00, 0xf4, 0x21, 0x00


	//----- nvinfo : EIATTR_SPARSE_MMA_MASK
	.align		4
.L_15:
        /*0038*/ 	.byte	0x03, 0x50
        /*003a*/ 	.short	0x0000


	//----- nvinfo : EIATTR_MAXREG_COUNT
	.align		4
        /*003c*/ 	.byte	0x03, 0x1b
        /*003e*/ 	.short	0x00ff


	//----- nvinfo : EIATTR_EXIT_INSTR_OFFSETS
	.align		4
        /*0040*/ 	.byte	0x04, 0x1c
        /*0042*/ 	.short	(.L_17 - .L_16)


	//   ....[0]....
.L_16:
        /*0044*/ 	.word	0x000035b0


	//----- nvinfo : EIATTR_REQNTID
	.align		4
.L_17:
        /*0048*/ 	.byte	0x04, 0x10
        /*004a*/ 	.short	(.L_19 - .L_18)
.L_18:
        /*004c*/ 	.word	0x00000080
        /*0050*/ 	.word	0x00000001
        /*0054*/ 	.word	0x00000001


	//----- nvinfo : EIATTR_CBANK_PARAM_SIZE
	.align		4
.L_19:
        /*0058*/ 	.byte	0x03, 0x19
        /*005a*/ 	.short	0x0014


	//----- nvinfo : EIATTR_PARAM_CBANK
	.align		4
        /*005c*/ 	.byte	0x04, 0x0a
        /*005e*/ 	.short	(.L_21 - .L_20)
	.align		4
.L_20:
        /*0060*/ 	.word	index@(.nv.constant0.triton_poi_fused__adaptive_avg_pool2d_17)
        /*0064*/ 	.short	0x0210
        /*0066*/ 	.short	0x0014


	//----- nvinfo : EIATTR_SW_WAR
	.align		4
.L_21:
        /*0068*/ 	.byte	0x04, 0x36
        /*006a*/ 	.short	(.L_23 - .L_22)
.L_22:
        /*006c*/ 	.word	0x00000008
.L_23:


//--------------------- .nv.callgraph             --------------------------
	.section	.nv.callgraph,"",@"SHT_CUDA_CALLGRAPH"
	.align	4
	.sectionentsize	8
	.align		4
        /*0000*/ 	.word	0x00000000
	.align		4
        /*0004*/ 	.word	0xffffffff
	.align		4
        /*0008*/ 	.word	0x00000000
	.align		4
        /*000c*/ 	.word	0xfffffffe
	.align		4
        /*0010*/ 	.word	0x00000000
	.align		4
        /*0014*/ 	.word	0xfffffffd
	.align		4
        /*0018*/ 	.word	0x00000000
	.align		4
        /*001c*/ 	.word	0xfffffffc


//--------------------- .text.triton_poi_fused__adaptive_avg_pool2d_17 --------------------------
	.section	.text.triton_poi_fused__adaptive_avg_pool2d_17,"ax",@progbits
	.align	128
        .global         triton_poi_fused__adaptive_avg_pool2d_17
        .type           triton_poi_fused__adaptive_avg_pool2d_17,@function
        .size           triton_poi_fused__adaptive_avg_pool2d_17,(.L_x_1 - triton_poi_fused__adaptive_avg_pool2d_17)
        .other          triton_poi_fused__adaptive_avg_pool2d_17,@"STO_CUDA_ENTRY STV_DEFAULT"
triton_poi_fused__adaptive_avg_pool2d_17:
.text.triton_poi_fused__adaptive_avg_pool2d_17:
[----:B------:R-:W-:Y:S01]  /*0000*/  LDC R1, c[0x0][0x28] ;  /* 0x00000a00ff017b82 */ /* 0x000fe20000000800 */
[----:B------:R-:W1:Y:S01]  /*0010*/  S2R R0, SR_TID.X ;  /* 0x0000000000007919 */ /* 0x000e620000002100 */
[----:B------:R-:W-:Y:S01]  /*0020*/  ULDC.64 UR6, c[0x0][0x210] ;  /* 0x0000840000067ab9 */ /* 0x000fe20000000a00 */
[----:B------:R-:W-:Y:S01]  /*0030*/  ULDC.64 UR4, c[0x0][0x208] ;  /* 0x0000820000047ab9 */ /* 0x000fe20000000a00 */
[----:B------:R-:W2:Y:S01]  /*0040*/  S2R R3, SR_CTAID.X ;  /* 0x0000000000037919 */ /* 0x000ea20000002500 */
[----:B-1----:R-:W-:-:S05]  /*0050*/  IMAD.SHL.U32 R0, R0, 0x4, RZ ;  /* 0x0000000400007824 */ /* 0x002fca00078e00ff */
[----:B------:R-:W-:-:S05]  /*0060*/  LOP3.LUT R0, R0, 0x1fc, RZ, 0xc0, !PT ;  /* 0x000001fc00007812 */ /* 0x000fca00078ec0ff */
[----:B--2---:R-:W-:-:S04]  /*0070*/  IMAD R6, R3, 0x400, R0 ;  /* 0x0000040003067824 */ /* 0x004fc800078e0200 */
[C---:B------:R-:W-:Y:S02]  /*0080*/  VIADD R2, R6.reuse, 0x3 ;  /* 0x0000000306027836 */ /* 0x040fe40000000000 */
[----:B------:R-:W-:Y:S02]  /*0090*/  VIADD R0, R6, 0x2 ;  /* 0x0000000206007836 */ /* 0x000fe40000000000 */
[----:B------:R-:W-:-:S04]  /*00a0*/  IMAD.HI R3, R2, 0x2aaaaaab, RZ ;  /* 0x2aaaaaab02037827 */ /* 0x000fc800078e02ff */
[----:B------:R-:W-:Y:S01]  /*00b0*/  IMAD.HI R58, R6, 0x38e38e39, RZ ;  /* 0x38e38e39063a7827 */ /* 0x000fe200078e02ff */
[----:B------:R-:W-:-:S03]  /*00c0*/  LEA.HI R5, R3, R3, RZ, 0x1 ;  /* 0x0000000303057211 */ /* 0x000fc600078f08ff */
[----:B------:R-:W-:Y:S01]  /*00d0*/  IMAD.HI R4, R0, 0x2aaaaaab, RZ ;  /* 0x2aaaaaab00047827 */ /* 0x000fe200078e02ff */
[----:B------:R-:W-:-:S03]  /*00e0*/  SHF.R.U32.HI R7, RZ, 0x1f, R58 ;  /* 0x0000001fff077819 */ /* 0x000fc6000001163a */
[----:B------:R-:W-:Y:S01]  /*00f0*/  VIADD R3, R6, 0x201 ;  /* 0x0000020106037836 */ /* 0x000fe20000000000 */
[----:B------:R-:W-:Y:S01]  /*0100*/  LEA.HI R58, R58, R7, RZ, 0x1d ;  /* 0x000000073a3a7211 */ /* 0x000fe200078fe8ff */
[----:B------:R-:W-:Y:S02]  /*0110*/  VIADD R14, R6, 0x200 ;  /* 0x00000200060e7836 */ /* 0x000fe40000000000 */
[----:B------:R-:W-:Y:S01]  /*0120*/  IMAD R8, R5, -0x6, R2 ;  /* 0xfffffffa05087824 */ /* 0x000fe200078e0202 */
[----:B------:R-:W-:Y:S01]  /*0130*/  LEA.HI R5, R4, R4, RZ, 0x1 ;  /* 0x0000000404057211 */ /* 0x000fe200078f08ff */
[----:B------:R-:W-:-:S04]  /*0140*/  IMAD.HI R7, R3, 0x2aaaaaab, RZ ;  /* 0x2aaaaaab03077827 */ /* 0x000fc800078e02ff */
[----:B------:R-:W-:Y:S01]  /*0150*/  IMAD.HI R2, R6, 0x2aaaaaab, RZ ;  /* 0x2aaaaaab06027827 */ /* 0x000fe200078e02ff */
[----:B------:R-:W-:-:S03]  /*0160*/  LEA.HI R10, R7, R7, RZ, 0x1 ;  /* 0x00000007070a7211 */ /* 0x000fc600078f08ff */
[----:B------:R-:W-:Y:S01]  /*0170*/  IMAD.HI R4, R14, 0x2aaaaaab, RZ ;  /* 0x2aaaaaab0e047827 */ /* 0x000fe200078e02ff */
[----:B------:R-:W-:-:S03]  /*0180*/  LEA.HI R13, R2, R2, RZ, 0x1 ;  /* 0x00000002020d7211 */ /* 0x000fc600078f08ff */
[----:B------:R-:W-:Y:S01]  /*0190*/  IMAD.HI R9, R5, 0x2aaaaaab, RZ ;  /* 0x2aaaaaab05097827 */ /* 0x000fe200078e02ff */
[----:B------:R-:W-:-:S03]  /*01a0*/  LEA.HI R15, R4, R4, RZ, 0x1 ;  /* 0x00000004040f7211 */ /* 0x000fc600078f08ff */
[----:B------:R-:W-:Y:S01]  /*01b0*/  IMAD.HI R46, R14, 0x38e38e39, RZ ;  /* 0x38e38e390e2e7827 */ /* 0x000fe200078e02ff */
[----:B------:R-:W-:-:S03]  /*01c0*/  LEA.HI R4, R9, R9, RZ, 0x1 ;  /* 0x0000000909047211 */ /* 0x000fc600078f08ff */
[----:B------:R-:W-:Y:S01]  /*01d0*/  IMAD R10, R10, -0x6, R3 ;  /* 0xfffffffa0a0a7824 */ /* 0x000fe200078e0203 */
[----:B------:R-:W-:Y:S01]  /*01e0*/  SHF.R.U32.HI R7, RZ, 0x1f, R46 ;  /* 0x0000001fff077819 */ /* 0x000fe2000001162e */
[----:B------:R-:W-:-:S03]  /*01f0*/  IMAD.HI R2, R13, 0x2aaaaaab, RZ ;  /* 0x2aaaaaab0d027827 */ /* 0x000fc600078e02ff */
[----:B------:R-:W-:Y:S01]  /*0200*/  LEA.HI R46, R46, R7, RZ, 0x1d ;  /* 0x000000072e2e7211 */ /* 0x000fe200078fe8ff */
[----:B------:R-:W-:Y:S01]  /*0210*/  IMAD.HI R3, R15, 0x2aaaaaab, RZ ;  /* 0x2aaaaaab0f037827 */ /* 0x000fe200078e02ff */
[----:B------:R-:W-:-:S03]  /*0220*/  LEA.HI R2, R2, R2, RZ, 0x1 ;  /* 0x0000000202027211 */ /* 0x000fc600078f08ff */
[----:B------:R-:W-:Y:S02]  /*0230*/  IMAD R12, R5, -0x6, R0 ;  /* 0xfffffffa050c7824 */ /* 0x000fe400078e0200 */
[----:B------:R-:W-:Y:S01]  /*0240*/  IMAD R11, R4, -0x6, R5 ;  /* 0xfffffffa040b7824 */ /* 0x000fe200078e0205 */
[----:B------:R-:W-:Y:S01]  /*0250*/  LEA.HI R4, R3, R3, RZ, 0x1 ;  /* 0x0000000303047211 */ /* 0x000fe200078f08ff */
[----:B------:R-:W-:Y:S02]  /*0260*/  IMAD R7, R13, -0x6, R6 ;  /* 0xfffffffa0d077824 */ /* 0x000fe400078e0206 */
[----:B------:R-:W-:Y:S02]  /*0270*/  IMAD.SHL.U32 R3, R12, 0x4, RZ ;  /* 0x000000040c037824 */ /* 0x000fe400078e00ff */
[----:B------:R-:W-:Y:S02]  /*0280*/  IMAD.SHL.U32 R0, R11, 0x4, RZ ;  /* 0x000000040b007824 */ /* 0x000fe400078e00ff */
[----:B------:R-:W-:-:S02]  /*0290*/  IMAD R13, R2, -0x6, R13 ;  /* 0xfffffffa020d7824 */ /* 0x000fc400078e020d */
[----:B------:R-:W-:Y:S01]  /*02a0*/  IMAD.SHL.U32 R2, R7, 0x2, RZ ;  /* 0x0000000207027824 */ /* 0x000fe200078e00ff */
[----:B------:R-:W-:Y:S01]  /*02b0*/  PRMT R20, R3, 0x5410, R0 ;  /* 0x0000541003147816 */ /* 0x000fe20000000000 */
[C---:B------:R-:W-:Y:S01]  /*02c0*/  IMAD.SHL.U32 R0, R8.reuse, 0x2, RZ ;  /* 0x0000000208007824 */ /* 0x040fe200078e00ff */
[----:B------:R-:W-:Y:S01]  /*02d0*/  LEA R8, R8, 0x9, 0x2 ;  /* 0x0000000908087811 */ /* 0x000fe200078e10ff */
[----:B------:R-:W-:Y:S02]  /*02e0*/  IMAD R14, R15, -0x6, R14 ;  /* 0xfffffffa0f0e7824 */ /* 0x000fe400078e020e */
[----:B------:R-:W-:Y:S01]  /*02f0*/  IMAD R15, R4, -0x6, R15 ;  /* 0xfffffffa040f7824 */ /* 0x000fe200078e020f */
[----:B------:R-:W-:Y:S01]  /*0300*/  PRMT R4, R2, 0x8880, RZ ;  /* 0x0000888002047816 */ /* 0x000fe200000000ff */
[----:B------:R-:W-:Y:S01]  /*0310*/  IMAD.SHL.U32 R2, R10, 0x2, RZ ;  /* 0x000000020a027824 */ /* 0x000fe200078e00ff */
[----:B------:R-:W-:Y:S01]  /*0320*/  PRMT R3, R0, 0x8880, RZ ;  /* 0x0000888000037816 */ /* 0x000fe200000000ff */
[----:B------:R-:W-:Y:S01]  /*0330*/  IMAD.SHL.U32 R0, R13, 0x2, RZ ;  /* 0x000000020d007824 */ /* 0x000fe200078e00ff */
[----:B------:R-:W-:Y:S01]  /*0340*/  LEA R10, R10, 0x9, 0x2 ;  /* 0x000000090a0a7811 */ /* 0x000fe200078e10ff */
[----:B------:R-:W-:Y:S01]  /*0350*/  IMAD R5, R4, 0x5556, RZ ;  /* 0x0000555604057824 */ /* 0x000fe200078e02ff */
[----:B------:R-:W-:Y:S01]  /*0360*/  PRMT R8, R8, 0x8880, RZ ;  /* 0x0000888008087816 */ /* 0x000fe200000000ff */
[----:B------:R-:W-:Y:S01]  /*0370*/  IMAD.SHL.U32 R12, R12, 0x2, RZ ;  /* 0x000000020c0c7824 */ /* 0x000fe200078e00ff */
[----:B------:R-:W-:Y:S01]  /*0380*/  PRMT R9, R2, 0x8880, RZ ;  /* 0x0000888002097816 */ /* 0x000fe200000000ff */
[----:B------:R-:W-:Y:S01]  /*0390*/  IMAD.MOV.U32 R2, RZ, RZ, R3 ;  /* 0x000000ffff027224 */ /* 0x000fe200078e0003 */
[----:B------:R-:W-:Y:S01]  /*03a0*/  PRMT R10, R10, 0x8880, RZ ;  /* 0x000088800a0a7816 */ /* 0x000fe200000000ff */
[----:B------:R-:W-:Y:S01]  /*03b0*/  IMAD.MOV.U32 R3, RZ, RZ, R8 ;  /* 0x000000ffff037224 */ /* 0x000fe200078e0008 */
[----:B------:R-:W-:Y:S01]  /*03c0*/  PRMT R16, R0, 0x8880, RZ ;  /* 0x0000888000107816 */ /* 0x000fe200000000ff */
[----:B------:R-:W-:Y:S01]  /*03d0*/  IMAD.MOV.U32 R4, RZ, RZ, R9 ;  /* 0x000000ffff047224 */ /* 0x000fe200078e0009 */
[----:B------:R-:W-:Y:S01]  /*03e0*/  SHF.R.S32.HI R5, RZ, 0x10, R5 ;  /* 0x00000010ff057819 */ /* 0x000fe20000011405 */
[----:B------:R-:W-:-:S02]  /*03f0*/  IMAD R0, R2, 0x5556, RZ ;  /* 0x0000555602007824 */ /* 0x000fc400078e02ff */
[----:B------:R-:W-:Y:S01]  /*0400*/  IMAD.MOV.U32 R8, RZ, RZ, R10 ;  /* 0x000000ffff087224 */ /* 0x000fe200078e000a */
[----:B------:R-:W-:Y:S01]  /*0410*/  LOP3.LUT R17, R5, 0xffff, RZ, 0xc0, !PT ;  /* 0x0000ffff05117812 */ /* 0x000fe200078ec0ff */
[----:B------:R-:W-:Y:S01]  /*0420*/  IMAD R3, R3, 0x2aab, RZ ;  /* 0x00002aab03037824 */ /* 0x000fe200078e02ff */
[----:B------:R-:W-:Y:S01]  /*0430*/  SHF.R.S32.HI R0, RZ, 0x10, R0 ;  /* 0x00000010ff007819 */ /* 0x000fe20000011400 */
[----:B------:R-:W-:Y:S02]  /*0440*/  IMAD R4, R4, 0x5556, RZ ;  /* 0x0000555604047824 */ /* 0x000fe400078e02ff */
[----:B------:R-:W-:Y:S01]  /*0450*/  IMAD R2, R8, 0x2aab, RZ ;  /* 0x00002aab08027824 */ /* 0x000fe200078e02ff */
[----:B------:R-:W-:Y:S01]  /*0460*/  SHF.R.S32.HI R3, RZ, 0x10, R3 ;  /* 0x00000010ff037819 */ /* 0x000fe20000011403 */
[----:B------:R-:W-:Y:S01]  /*0470*/  IMAD.MOV.U32 R9, RZ, RZ, R16 ;  /* 0x000000ffff097224 */ /* 0x000fe200078e0010 */
[----:B------:R-:W-:Y:S01]  /*0480*/  SHF.R.S32.HI R19, RZ, 0x10, R4 ;  /* 0x00000010ff137819 */ /* 0x000fe20000011404 */
[----:B------:R-:W-:Y:S01]  /*0490*/  IMAD.SHL.U32 R11, R11, 0x2, RZ ;  /* 0x000000020b0b7824 */ /* 0x000fe200078e00ff */
[----:B------:R-:W-:Y:S01]  /*04a0*/  LOP3.LUT R8, R0, 0xffff, RZ, 0xc0, !PT ;  /* 0x0000ffff00087812 */ /* 0x000fe200078ec0ff */
[----:B------:R-:W-:Y:S01]  /*04b0*/  IMAD R9, R9, 0x5556, RZ ;  /* 0x0000555609097824 */ /* 0x000fe200078e02ff */
[----:B------:R-:W-:Y:S01]  /*04c0*/  SHF.R.S32.HI R2, RZ, 0x10, R2 ;  /* 0x00000010ff027819 */ /* 0x000fe20000011402 */
[----:B------:R-:W-:Y:S01]  /*04d0*/  IMAD.SHL.U32 R58, R58, 0x10, RZ ;  /* 0x000000103a3a7824 */ /* 0x000fe200078e00ff */
[----:B------:R-:W-:Y:S01]  /*04e0*/  PRMT R0, R0, 0x5410, R3 ;  /* 0x0000541000007816 */ /* 0x000fe20000000003 */
[----:B------:R-:W-:Y:S01]  /*04f0*/  IMAD.SHL.U32 R13, R13, 0x4, RZ ;  /* 0x000000040d0d7824 */ /* 0x000fe200078e00ff */
[----:B------:R-:W-:Y:S01]  /*0500*/  LOP3.LUT R3, R3, 0xffff, RZ, 0xc0, !PT ;  /* 0x0000ffff03037812 */ /* 0x000fe200078ec0ff */
[----:B------:R-:W-:Y:S01]  /*0510*/  IMAD.SHL.U32 R46, R46, 0x10, RZ ;  /* 0x000000102e2e7824 */ /* 0x000fe200078e00ff */
[C---:B------:R-:W-:Y:S01]  /*0520*/  LOP3.LUT R10, R19.reuse, 0xffff, RZ, 0xc0, !PT ;  /* 0x0000ffff130a7812 */ /* 0x040fe200078ec0ff */
[----:B------:R-:W-:Y:S01]  /*0530*/  VIADD R62, R6, 0x202 ;  /* 0x00000202063e7836 */ /* 0x000fe20000000000 */
[----:B------:R-:W-:-:S02]  /*0540*/  PRMT R19, R19, 0x5410, R2 ;  /* 0x0000541013137816 */ /* 0x000fc40000000002 */
[----:B------:R-:W-:Y:S02]  /*0550*/  LOP3.LUT R16, R2, 0xffff, RZ, 0xc0, !PT ;  /* 0x0000ffff02107812 */ /* 0x000fe400078ec0ff */
[----:B------:R-:W-:Y:S02]  /*0560*/  SHF.R.S32.HI R4, RZ, 0x10, R9 ;  /* 0x00000010ff047819 */ /* 0x000fe40000011409 */
[----:B------:R-:W-:Y:S02]  /*0570*/  SHF.R.U32.HI R2, RZ, 0xf, R8 ;  /* 0x0000000fff027819 */ /* 0x000fe40000011608 */
[----:B------:R-:W-:Y:S02]  /*0580*/  SHF.R.U32.HI R3, RZ, 0xf, R3 ;  /* 0x0000000fff037819 */ /* 0x000fe40000011603 */
[----:B------:R-:W-:Y:S02]  /*0590*/  PRMT R18, R5, 0x5410, R4 ;  /* 0x0000541005127816 */ /* 0x000fe40000000004 */
[----:B------:R-:W-:-:S02]  /*05a0*/  LOP3.LUT R8, R4, 0xffff, RZ, 0xc0, !PT ;  /* 0x0000ffff04087812 */ /* 0x000fc400078ec0ff */
[----:B------:R-:W-:Y:S01]  /*05b0*/  PRMT R23, R2, 0x5410, R3 ;  /* 0x0000541002177816 */ /* 0x000fe20000000003 */
[C---:B------:R-:W-:Y:S01]  /*05c0*/  IMAD.SHL.U32 R3, R14.reuse, 0x2, RZ ;  /* 0x000000020e037824 */ /* 0x040fe200078e00ff */
[----:B------:R-:W-:Y:S01]  /*05d0*/  SHF.R.U32.HI R4, RZ, 0xf, R10 ;  /* 0x0000000fff047819 */ /* 0x000fe2000001160a */
[----:B------:R-:W-:Y:S01]  /*05e0*/  IMAD.SHL.U32 R14, R14, 0x4, RZ ;  /* 0x000000040e0e7824 */ /* 0x000fe200078e00ff */
[----:B------:R-:W-:Y:S01]  /*05f0*/  SHF.R.U32.HI R5, RZ, 0xf, R16 ;  /* 0x0000000fff057819 */ /* 0x000fe20000011610 */
[----:B------:R-:W-:Y:S01]  /*0600*/  VIADD.16x2 R0, R0, R23 ;  /* 0x0000001700007236 */ /* 0x000fe20000000200 */
[----:B------:R-:W-:Y:S02]  /*0610*/  SHF.R.U32.HI R9, RZ, 0xf, R17 ;  /* 0x0000000fff097819 */ /* 0x000fe40000011611 */
[----:B------:R-:W-:Y:S02]  /*0620*/  PRMT R2, R4, 0x5410, R5 ;  /* 0x0000541004027816 */ /* 0x000fe40000000005 */
[----:B------:R-:W-:Y:S01]  /*0630*/  PRMT R5, R3, 0x8880, RZ ;  /* 0x0000888003057816 */ /* 0x000fe200000000ff */
[----:B------:R-:W-:Y:S01]  /*0640*/  IMAD.SHL.U32 R3, R15, 0x2, RZ ;  /* 0x000000020f037824 */ /* 0x000fe200078e00ff */
[----:B------:R-:W-:Y:S01]  /*0650*/  SHF.R.U32.HI R8, RZ, 0xf, R8 ;  /* 0x0000000fff087819 */ /* 0x000fe20000011608 */
[----:B------:R-:W-:Y:S01]  /*0660*/  VIADD.16x2 R19, R19, R2 ;  /* 0x0000000213137236 */ /* 0x000fe20000000200 */
[----:B------:R-:W-:Y:S01]  /*0670*/  PRMT R4, R12, 0x8880, RZ ;  /* 0x000088800c047816 */ /* 0x000fe200000000ff */
[----:B------:R-:W-:Y:S01]  /*0680*/  IMAD R10, R5, 0x5556, RZ ;  /* 0x00005556050a7824 */ /* 0x000fe200078e02ff */
[----:B------:R-:W-:Y:S01]  /*0690*/  PRMT R25, R9, 0x5410, R8 ;  /* 0x0000541009197816 */ /* 0x000fe20000000008 */
[----:B------:R-:W-:Y:S01]  /*06a0*/  IMAD.SHL.U32 R15, R15, 0x4, RZ ;  /* 0x000000040f0f7824 */ /* 0x000fe200078e00ff */
[----:B------:R-:W-:Y:S01]  /*06b0*/  PRMT R8, R11, 0x8880, RZ ;  /* 0x000088800b087816 */ /* 0x000fe200000000ff */
[----:B------:R-:W-:Y:S01]  /*06c0*/  IMAD R4, R4, 0x5556, RZ ;  /* 0x0000555604047824 */ /* 0x000fe200078e02ff */
[----:B------:R-:W-:Y:S01]  /*06d0*/  PRMT R9, R3, 0x8880, RZ ;  /* 0x0000888003097816 */ /* 0x000fe200000000ff */
[----:B------:R-:W-:Y:S01]  /*06e0*/  VIADD.16x2 R3, R20, 0x90009 ;  /* 0x0009000914037836 */ /* 0x000fe20000000200 */
[----:B------:R-:W-:Y:S01]  /*06f0*/  SHF.R.S32.HI R10, RZ, 0x10, R10 ;  /* 0x00000010ff0a7819 */ /* 0x000fe2000001140a */
[----:B------:R-:W-:Y:S01]  /*0700*/  IMAD R8, R8, 0x5556, RZ ;  /* 0x0000555608087824 */ /* 0x000fe200078e02ff */
[----:B------:R-:W-:Y:S01]  /*0710*/  SHF.R.S32.HI R4, RZ, 0x10, R4 ;  /* 0x00000010ff047819 */ /* 0x000fe20000011404 */
[----:B------:R-:W-:Y:S01]  /*0720*/  IMAD R16, R9, 0x5556, RZ ;  /* 0x0000555609107824 */ /* 0x000fe200078e02ff */
[C---:B------:R-:W-:Y:S01]  /*0730*/  PRMT R5, R3.reuse, 0x7632, R5 ;  /* 0x0000763203057816 */ /* 0x040fe20000000005 */
[----:B------:R-:W-:Y:S01]  /*0740*/  VIADD.16x2 R18, R18, R25 ;  /* 0x0000001912127236 */ /* 0x000fe20000000200 */
[----:B------:R-:W-:-:S02]  /*0750*/  PRMT R12, R3, 0x8880, RZ ;  /* 0x00008880030c7816 */ /* 0x000fc400000000ff */
[----:B------:R-:W-:Y:S02]  /*0760*/  PRMT R11, R5, 0x8880, RZ ;  /* 0x00008880050b7816 */ /* 0x000fe400000000ff */
[----:B------:R-:W-:Y:S01]  /*0770*/  SHF.R.S32.HI R3, RZ, 0x10, R8 ;  /* 0x00000010ff037819 */ /* 0x000fe20000011408 */
[----:B------:R-:W-:Y:S01]  /*0780*/  IMAD R12, R12, 0x2aab, RZ ;  /* 0x00002aab0c0c7824 */ /* 0x000fe200078e02ff */
[----:B------:R-:W-:Y:S02]  /*0790*/  SHF.R.S32.HI R5, RZ, 0x10, R16 ;  /* 0x00000010ff057819 */ /* 0x000fe40000011410 */
[C---:B------:R-:W-:Y:S02]  /*07a0*/  LOP3.LUT R9, R4.reuse, 0xffff, RZ, 0xc0, !PT ;  /* 0x0000ffff04097812 */ /* 0x040fe400078ec0ff */
[----:B------:R-:W-:Y:S01]  /*07b0*/  PRMT R16, R4, 0x5410, R3 ;  /* 0x0000541004107816 */ /* 0x000fe20000000003 */
[----:B------:R-:W-:Y:S01]  /*07c0*/  IMAD R4, R11, 0x2aab, RZ ;  /* 0x00002aab0b047824 */ /* 0x000fe200078e02ff */
[----:B------:R-:W-:-:S02]  /*07d0*/  SHF.R.U32.HI R8, RZ, 0xf, R9 ;  /* 0x0000000fff087819 */ /* 0x000fc40000011609 */
[----:B------:R-:W-:Y:S02]  /*07e0*/  LOP3.LUT R3, R3, 0xffff, RZ, 0xc0, !PT ;  /* 0x0000ffff03037812 */ /* 0x000fe400078ec0ff */
[C---:B------:R-:W-:Y:S02]  /*07f0*/  PRMT R21, R10.reuse, 0x5410, R5 ;  /* 0x000054100a157816 */ /* 0x040fe40000000005 */
[----:B------:R-:W-:Y:S02]  /*0800*/  LOP3.LUT R9, R5, 0xffff, RZ, 0xc0, !PT ;  /* 0x0000ffff05097812 */ /* 0x000fe400078ec0ff */
[----:B------:R-:W-:Y:S02]  /*0810*/  SHF.R.S32.HI R4, RZ, 0x10, R4 ;  /* 0x00000010ff047819 */ /* 0x000fe40000011404 */
[----:B------:R-:W-:Y:S02]  /*0820*/  SHF.R.S32.HI R5, RZ, 0x10, R12 ;  /* 0x00000010ff057819 */ /* 0x000fe4000001140c */
[----:B------:R-:W-:-:S02]  /*0830*/  LOP3.LUT R17, R10, 0xffff, RZ, 0xc0, !PT ;  /* 0x0000ffff0a117812 */ /* 0x000fc400078ec0ff */
[----:B------:R-:W-:Y:S02]  /*0840*/  SHF.R.U32.HI R3, RZ, 0xf, R3 ;  /* 0x0000000fff037819 */ /* 0x000fe40000011603 */
[----:B------:R-:W-:Y:S02]  /*0850*/  LOP3.LUT R11, R4, 0xffff, RZ, 0xc0, !PT ;  /* 0x0000ffff040b7812 */ /* 0x000fe400078ec0ff */
[----:B------:R-:W-:Y:S02]  /*0860*/  LOP3.LUT R12, R5, 0xffff, RZ, 0xc0, !PT ;  /* 0x0000ffff050c7812 */ /* 0x000fe400078ec0ff */
[----:B------:R-:W-:Y:S02]  /*0870*/  SHF.R.U32.HI R10, RZ, 0xf, R17 ;  /* 0x0000000fff0a7819 */ /* 0x000fe40000011611 */
[----:B------:R-:W-:Y:S02]  /*0880*/  PRMT R17, R8, 0x5410, R3 ;  /* 0x0000541008117816 */ /* 0x000fe40000000003 */
[----:B------:R-:W-:-:S02]  /*0890*/  SHF.R.U32.HI R3, RZ, 0xf, R11 ;  /* 0x0000000fff037819 */ /* 0x000fc4000001160b */
[----:B------:R-:W-:Y:S01]  /*08a0*/  SHF.R.U32.HI R8, RZ, 0xf, R12 ;  /* 0x0000000fff087819 */ /* 0x000fe2000001160c */
[----:B------:R-:W-:Y:S01]  /*08b0*/  VIADD.16x2 R16, R16, R17 ;  /* 0x0000001110107236 */ /* 0x000fe20000000200 */
[----:B------:R-:W-:Y:S02]  /*08c0*/  PRMT R4, R5, 0x5410, R4 ;  /* 0x0000541005047816 */ /* 0x000fe40000000004 */
[----:B------:R-:W-:Y:S02]  /*08d0*/  PRMT R3, R8, 0x5410, R3 ;  /* 0x0000541008037816 */ /* 0x000fe40000000003 */
[----:B------:R-:W-:Y:S02]  /*08e0*/  PRMT R20, R18, 0x7632, R20 ;  /* 0x0000763212147816 */ /* 0x000fe40000000014 */
[----:B------:R-:W-:Y:S01]  /*08f0*/  SHF.R.U32.HI R9, RZ, 0xf, R9 ;  /* 0x0000000fff097819 */ /* 0x000fe20000011609 */
[----:B------:R-:W-:Y:S01]  /*0900*/  VIADD.16x2 R3, R4, R3 ;  /* 0x0000000304037236 */ /* 0x000fe20000000200 */
[----:B------:R-:W-:-:S02]  /*0910*/  LOP3.LUT R4, R20, 0xffff, RZ, 0xc0, !PT ;  /* 0x0000ffff14047812 */ /* 0x000fc400078ec0ff */
[----:B------:R-:W-:Y:S02]  /*0920*/  PRMT R30, R10, 0x5410, R9 ;  /* 0x000054100a1e7816 */ /* 0x000fe40000000009 */
[----:B------:R-:W-:Y:S02]  /*0930*/  PRMT R22, R4, 0x8880, RZ ;  /* 0x0000888004167816 */ /* 0x000fe400000000ff */
[----:B------:R-:W-:Y:S01]  /*0940*/  PRMT R10, R18, 0x7610, R10 ;  /* 0x00007610120a7816 */ /* 0x000fe2000000000a */
[----:B------:R-:W-:Y:S01]  /*0950*/  VIADD.16x2 R21, R21, R30 ;  /* 0x0000001e15157236 */ /* 0x000fe20000000200 */
[----:B------:R-:W-:Y:S01]  /*0960*/  PRMT R5, R16, 0x7632, R5 ;  /* 0x0000763210057816 */ /* 0x000fe20000000005 */
[----:B------:R-:W-:Y:S01]  /*0970*/  IMAD.SHL.U32 R25, R22, 0x4, RZ ;  /* 0x0000000416197824 */ /* 0x000fe200078e00ff */
[----:B------:R-:W-:Y:S01]  /*0980*/  PRMT R8, R16, 0x7610, R8 ;  /* 0x0000761010087816 */ /* 0x000fe20000000008 */
[----:B------:R-:W-:Y:S01]  /*0990*/  VIADD R22, R22, 0x1 ;  /* 0x0000000116167836 */ /* 0x000fe20000000000 */
[----:B------:R-:W-:-:S02]  /*09a0*/  PRMT R9, R3, 0x7632, R9 ;  /* 0x0000763203097816 */ /* 0x000fc40000000009 */
[----:B------:R-:W-:Y:S02]  /*09b0*/  PRMT R16, R3, 0x7610, R16 ;  /* 0x0000761003107816 */ /* 0x000fe40000000010 */
[----:B------:R-:W-:Y:S02]  /*09c0*/  LOP3.LUT R3, R10, 0xffff, RZ, 0xc0, !PT ;  /* 0x0000ffff0a037812 */ /* 0x000fe400078ec0ff */
[C---:B------:R-:W-:Y:S02]  /*09d0*/  LOP3.LUT R11, R5.reuse, 0xffff, RZ, 0xc0, !PT ;  /* 0x0000ffff050b7812 */ /* 0x040fe400078ec0ff */
[----:B------:R-:W-:Y:S02]  /*09e0*/  PRMT R5, R5, 0x8880, RZ ;  /* 0x0000888005057816 */ /* 0x000fe400000000ff */
[----:B------:R-:W-:Y:S02]  /*09f0*/  SHF.R.S32.HI R26, RZ, 0x1f, R58 ;  /* 0x0000001fff1a7819 */ /* 0x000fe4000001143a */
[----:B------:R-:W-:Y:S01]  /*0a00*/  IADD3 R18, P0, R58, R25, RZ ;  /* 0x000000193a127210 */ /* 0x000fe20007f1e0ff */
[----:B------:R-:W-:Y:S01]  /*0a10*/  IMAD.MOV.U32 R4, RZ, RZ, R5 ;  /* 0x000000ffff047224 */ /* 0x000fe200078e0005 */
[----:B------:R-:W-:-:S02]  /*0a20*/  PRMT R37, R3, 0x8880, RZ ;  /* 0x0000888003257816 */ /* 0x000fc400000000ff */
[----:B------:R-:W-:Y:S02]  /*0a30*/  PRMT R71, R11, 0x8880, RZ ;  /* 0x000088800b477816 */ /* 0x000fe400000000ff */
[----:B------:R-:W-:Y:S02]  /*0a40*/  LOP3.LUT R5, R9, 0xffff, RZ, 0xc0, !PT ;  /* 0x0000ffff09057812 */ /* 0x000fe400078ec0ff */
[----:B------:R-:W-:Y:S01]  /*0a50*/  LEA.HI.X.SX32 R17, R25, R26, 0x1, P0 ;  /* 0x0000001a19117211 */ /* 0x000fe200000f0eff */
[C---:B------:R-:W-:Y:S01]  /*0a60*/  VIADD R3, R71.reuse, 0x1 ;  /* 0x0000000147037836 */ /* 0x040fe20000000000 */
[----:B------:R-:W-:Y:S01]  /*0a70*/  SHF.R.S32.HI R36, RZ, 0x1f, R37 ;  /* 0x0000001fff247819 */ /* 0x000fe20000011425 */
[----:B------:R-:W-:Y:S01]  /*0a80*/  IMAD.SHL.U32 R71, R71, 0x4, RZ ;  /* 0x0000000447477824 */ /* 0x000fe200078e00ff */
[----:B------:R-:W-:Y:S02]  /*0a90*/  IADD3 R11, P0, R37, R18, RZ ;  /* 0x00000012250b7210 */ /* 0x000fe40007f1e0ff */
[----:B------:R-:W-:-:S02]  /*0aa0*/  PRMT R12, R5, 0x8880, RZ ;  /* 0x00008880050c7816 */ /* 0x000fc400000000ff */
[----:B------:R-:W-:Y:S01]  /*0ab0*/  PRMT R9, R9, 0x8880, RZ ;  /* 0x0000888009097816 */ /* 0x000fe200000000ff */
[----:B------:R-:W-:Y:S01]  /*0ac0*/  IMAD.X R28, R36, 0x1, R17, P0 ;  /* 0x00000001241c7824 */ /* 0x000fe200000e0611 */
[----:B------:R-:W-:Y:S02]  /*0ad0*/  LEA R48, P2, R11, UR6, 0x2 ;  /* 0x000000060b307c11 */ /* 0x000fe4000f8410ff */
[----:B------:R-:W-:Y:S02]  /*0ae0*/  PRMT R24, R8, 0x8880, RZ ;  /* 0x0000888008187816 */ /* 0x000fe400000000ff */
[----:B------:R-:W-:Y:S02]  /*0af0*/  PRMT R5, R16, 0x8880, RZ ;  /* 0x0000888010057816 */ /* 0x000fe400000000ff */
[----:B------:R-:W-:Y:S02]  /*0b00*/  ISETP.GE.AND P0, PT, R3, R12, PT ;  /* 0x0000000c0300720c */ /* 0x000fe40003f06270 */
[----:B------:R-:W-:-:S02]  /*0b10*/  ISETP.GE.AND P1, PT, R4, R9, PT ;  /* 0x000000090400720c */ /* 0x000fc40003f26270 */
[----:B------:R-:W-:Y:S02]  /*0b20*/  LEA.HI.X R49, R11, UR7, R28, 0x2, P2 ;  /* 0x000000070b317c11 */ /* 0x000fe400090f141c */
[-C--:B------:R-:W-:Y:S02]  /*0b30*/  ISETP.LT.AND P2, PT, R24, R5.reuse, !P0 ;  /* 0x000000051800720c */ /* 0x080fe40004741270 */
[----:B------:R-:W-:Y:S02]  /*0b40*/  LOP3.LUT R23, R0, 0xffff, RZ, 0xc0, !PT ;  /* 0x0000ffff00177812 */ /* 0x000fe400078ec0ff */
[----:B------:R-:W-:Y:S02]  /*0b50*/  ISETP.LT.AND P5, PT, R24, R5, !P1 ;  /* 0x000000051800720c */ /* 0x000fe40004fa1270 */
[----:B------:R-:W-:Y:S02]  /*0b60*/  P2R R5, PR, RZ, 0x4 ;  /* 0x00000004ff057803 */ /* 0x000fe40000000000 */
[----:B------:R-:W-:-:S02]  /*0b70*/  LOP3.LUT R8, R8, 0xffff, RZ, 0xc0, !PT ;  /* 0x0000ffff08087812 */ /* 0x000fc400078ec0ff */
[----:B------:R-:W-:Y:S02]  /*0b80*/  IADD3 R24, P2, R58, R71, RZ ;  /* 0x000000473a187210 */ /* 0x000fe40007f5e0ff */
[----:B------:R-:W-:Y:S02]  /*0b90*/  PRMT R41, R23, 0x8880, RZ ;  /* 0x0000888017297816 */ /* 0x000fe400000000ff */
[----:B------:R-:W-:Y:S02]  /*0ba0*/  PRMT R40, R8, 0x8880, RZ ;  /* 0x0000888008287816 */ /* 0x000fe400000000ff */
[----:B------:R-:W-:Y:S02]  /*0bb0*/  LEA.HI.X.SX32 R29, R71, R26, 0x1, P2 ;  /* 0x0000001a471d7211 */ /* 0x000fe400010f0eff */
[----:B------:R-:W-:Y:S02]  /*0bc0*/  SHF.R.S32.HI R39, RZ, 0x1f, R41 ;  /* 0x0000001fff277819 */ /* 0x000fe40000011429 */
[----:B------:R-:W-:-:S02]  /*0bd0*/  IADD3 R8, P2, R41, R24, RZ ;  /* 0x0000001829087210 */ /* 0x000fc40007f5e0ff */
[C---:B------:R-:W-:Y:S02]  /*0be0*/  PRMT R12, R0.reuse, 0x7632, R12 ;  /* 0x00007632000c7816 */ /* 0x040fe4000000000c */
[----:B------:R-:W-:Y:S01]  /*0bf0*/  PRMT R27, R0, 0x8880, RZ ;  /* 0x00008880001b7816 */ /* 0x000fe200000000ff */
[--C-:B------:R-:W-:Y:S01]  /*0c00*/  IMAD.X R11, R39, 0x1, R29.reuse, P2 ;  /* 0x00000001270b7824 */ /* 0x100fe200010e061d */
[----:B------:R-:W-:Y:S02]  /*0c10*/  SHF.R.S32.HI R38, RZ, 0x1f, R40 ;  /* 0x0000001fff267819 */ /* 0x000fe40000011428 */
[----:B------:R-:W-:Y:S02]  /*0c20*/  IADD3 R26, P2, R40, R24, RZ ;  /* 0x00000018281a7210 */ /* 0x000fe40007f5e0ff */
[----:B------:R-:W-:Y:S02]  /*0c30*/  PRMT R0, R12, 0x8880, RZ ;  /* 0x000088800c007816 */ /* 0x000fe400000000ff */
[----:B------:R-:W-:Y:S01]  /*0c40*/  PRMT R54, R23, 0x8880, RZ ;  /* 0x0000888017367816 */ /* 0x000fe200000000ff */
[----:B------:R-:W-:Y:S01]  /*0c50*/  IMAD.X R29, R38, 0x1, R29, P2 ;  /* 0x00000001261d7824 */ /* 0x000fe200010e061d */
[----:B------:R-:W-:-:S02]  /*0c60*/  ISETP.LT.AND P6, PT, R27, R0, !P1 ;  /* 0x000000001b00720c */ /* 0x000fc40004fc1270 */
[----:B------:R-:W-:Y:S02]  /*0c70*/  LEA R56, P1, R26, UR6, 0x2 ;  /* 0x000000061a387c11 */ /* 0x000fe4000f8210ff */
[----:B------:R-:W-:Y:S02]  /*0c80*/  LOP3.LUT R2, R12, 0xffff, RZ, 0xc0, !PT ;  /* 0x0000ffff0c027812 */ /* 0x000fe400078ec0ff */
[----:B------:R-:W-:Y:S01]  /*0c90*/  LEA.HI.X R57, R26, UR7, R29, 0x2, P1 ;  /* 0x000000071a397c11 */ /* 0x000fe200088f141d */
[----:B------:R-:W-:Y:S01]  /*0ca0*/  VIADD R29, R54, 0x1 ;  /* 0x00000001361d7836 */ /* 0x000fe20000000000 */
[----:B------:R-:W-:Y:S02]  /*0cb0*/  ISETP.LT.AND P2, PT, R27, R0, !P0 ;  /* 0x000000001b00720c */ /* 0x000fe40004741270 */
[----:B------:R-:W-:Y:S01]  /*0cc0*/  PRMT R28, R2, 0x8880, RZ ;  /* 0x00008880021c7816 */ /* 0x000fe200000000ff */
[----:B------:R-:W-:Y:S01]  /*0cd0*/  VIADD R2, R40, 0x1 ;  /* 0x0000000128027836 */ /* 0x000fe20000000000 */
[----:B------:R-:W-:-:S02]  /*0ce0*/  P2R R0, PR, RZ, 0x4 ;  /* 0x00000004ff007803 */ /* 0x000fc40000000000 */
[----:B------:R-:W-:Y:S02]  /*0cf0*/  ISETP.GE.AND P2, PT, R29, R28, PT ;  /* 0x0000001c1d00720c */ /* 0x000fe40003f46270 */
[----:B------:R-:W-:Y:S02]  /*0d00*/  LOP3.LUT R16, R16, 0xffff, RZ, 0xc0, !PT ;  /* 0x0000ffff10107812 */ /* 0x000fe400078ec0ff */
[----:B------:R-:W-:Y:S02]  /*0d10*/  ISETP.LT.AND P2, PT, R4, R9, !P2 ;  /* 0x000000090400720c */ /* 0x000fe40005741270 */
[----:B------:R-:W-:Y:S02]  /*0d20*/  PRMT R27, R16, 0x8880, RZ ;  /* 0x00008880101b7816 */ /* 0x000fe400000000ff */
[----:B------:R-:W-:Y:S02]  /*0d30*/  P2R R69, PR, RZ, 0x4 ;  /* 0x00000004ff457803 */ /* 0x000fe40000000000 */
[----:B------:R-:W-:-:S02]  /*0d40*/  ISETP.LT.AND P2, PT, R2, R27, !P0 ;  /* 0x0000001b0200720c */ /* 0x000fc40004741270 */
[----:B------:R-:W-:Y:S01]  /*0d50*/  ISETP.LT.AND P0, PT, R29, R28, !P0 ;  /* 0x0000001c1d00720c */ /* 0x000fe20004701270 */
[----:B------:R-:W-:Y:S01]  /*0d60*/  IMAD.SHL.U32 R28, R7, 0x4, RZ ;  /* 0x00000004071c7824 */ /* 0x000fe200078e00ff */
[----:B------:R-:W-:Y:S02]  /*0d70*/  PRMT R14, R14, 0x5410, R15 ;  /* 0x000054100e0e7816 */ /* 0x000fe4000000000f */
[----:B------:R-:W-:Y:S02]  /*0d80*/  LEA R50, P3, R8, UR6, 0x2 ;  /* 0x0000000608327c11 */ /* 0x000fe4000f8610ff */
[----:B------:R-:W-:Y:S01]  /*0d90*/  PRMT R13, R28, 0x5410, R13 ;  /* 0x000054101c0d7816 */ /* 0x000fe2000000000d */
[----:B------:R-:W-:Y:S01]  /*0da0*/  VIADD.16x2 R28, R14, 0x90009 ;  /* 0x000900090e1c7836 */ /* 0x000fe20000000200 */
[--C-:B------:R-:W-:Y:S02]  /*0db0*/  LEA.HI.X R51, R8, UR7, R11.reuse, 0x2, P3 ;  /* 0x0000000708337c11 */ /* 0x100fe400098f140b */
[----:B------:R-:W-:Y:S01]  /*0dc0*/  PRMT R11, R21, 0x7632, R11 ;  /* 0x00007632150b7816 */ /* 0x000fe2000000000b */
[----:B------:R-:W-:Y:S01]  /*0dd0*/  VIADD.16x2 R7, R13, 0x90009 ;  /* 0x000900090d077836 */ /* 0x000fe20000000200 */
[----:B------:R-:W-:-:S02]  /*0de0*/  SHF.R.S32.HI R68, RZ, 0x1f, R46 ;  /* 0x0000001fff447819 */ /* 0x000fc4000001142e */
[----:B------:R-:W-:Y:S02]  /*0df0*/  LOP3.LUT R24, R11, 0xffff, RZ, 0xc0, !PT ;  /* 0x0000ffff0b187812 */ /* 0x000fe400078ec0ff */
[C---:B------:R-:W-:Y:S02]  /*0e00*/  PRMT R13, R7.reuse, 0x7632, R13 ;  /* 0x00007632070d7816 */ /* 0x040fe4000000000d */
[----:B------:R-:W-:Y:S02]  /*0e10*/  PRMT R15, R7, 0x8880, RZ ;  /* 0x00008880070f7816 */ /* 0x000fe400000000ff */
[----:B------:R-:W-:Y:S02]  /*0e20*/  PRMT R13, R13, 0x8880, RZ ;  /* 0x000088800d0d7816 */ /* 0x000fe400000000ff */
[----:B------:R-:W-:Y:S02]  /*0e30*/  PRMT R24, R24, 0x8880, RZ ;  /* 0x0000888018187816 */ /* 0x000fe400000000ff */
[----:B------:R-:W-:Y:S01]  /*0e40*/  LOP3.LUT R16, R19, 0xffff, RZ, 0xc0, !PT ;  /* 0x0000ffff13107812 */ /* 0x000fe200078ec0ff */
[----:B------:R-:W-:Y:S01]  /*0e50*/  IMAD.MOV.U32 R7, RZ, RZ, R13 ;  /* 0x000000ffff077224 */ /* 0x000fe200078e000d */
[----:B------:R-:W-:Y:S01]  /*0e60*/  P2R R8, PR, RZ, 0x40 ;  /* 0x00000040ff087803 */ /* 0x000fe20000000000 */
[----:B------:R-:W-:Y:S01]  /*0e70*/  IMAD.MOV.U32 R13, RZ, RZ, R15 ;  /* 0x000000ffff0d7224 */ /* 0x000fe200078e000f */
[----:B------:R-:W-:Y:S01]  /*0e80*/  PRMT R42, R16, 0x8880, RZ ;  /* 0x00008880102a7816 */ /* 0x000fe200000000ff */
[----:B------:R-:W-:Y:S01]  /*0e90*/  IMAD R14, R7, 0x2aab, RZ ;  /* 0x00002aab070e7824 */ /* 0x000fe200078e02ff */
[C---:B------:R-:W-:Y:S01]  /*0ea0*/  PRMT R7, R28.reuse, 0x7632, R7 ;  /* 0x000076321c077816 */ /* 0x040fe20000000007 */
[----:B------:R-:W-:Y:S01]  /*0eb0*/  IMAD R15, R13, 0x2aab, RZ ;  /* 0x00002aab0d0f7824 */ /* 0x000fe200078e02ff */
[----:B------:R-:W-:Y:S01]  /*0ec0*/  PRMT R13, R28, 0x7610, R13 ;  /* 0x000076101c0d7816 */ /* 0x000fe2000000000d */
[----:B------:R-:W-:Y:S01]  /*0ed0*/  IMAD.MOV.U32 R12, RZ, RZ, R24 ;  /* 0x000000ffff0c7224 */ /* 0x000fe200078e0018 */
[----:B------:R-:W-:-:S02]  /*0ee0*/  PRMT R28, R7, 0x8880, RZ ;  /* 0x00008880071c7816 */ /* 0x000fc400000000ff */
[----:B------:R-:W-:Y:S01]  /*0ef0*/  SHF.R.S32.HI R7, RZ, 0x10, R14 ;  /* 0x00000010ff077819 */ /* 0x000fe2000001140e */
[C---:B------:R-:W-:Y:S01]  /*0f00*/  IMAD.SHL.U32 R47, R12.reuse, 0x4, RZ ;  /* 0x000000040c2f7824 */ /* 0x040fe200078e00ff */
[----:B------:R-:W-:Y:S01]  /*0f10*/  SHF.R.S32.HI R14, RZ, 0x10, R15 ;  /* 0x00000010ff0e7819 */ /* 0x000fe2000001140f */
[----:B------:R-:W-:Y:S01]  /*0f20*/  IMAD.MOV.U32 R15, RZ, RZ, R28 ;  /* 0x000000ffff0f7224 */ /* 0x000fe200078e001c */
[----:B------:R-:W-:Y:S01]  /*0f30*/  PRMT R30, R13, 0x8880, RZ ;  /* 0x000088800d1e7816 */ /* 0x000fe200000000ff */
[----:B------:R-:W-:Y:S01]  /*0f40*/  VIADD R12, R12, 0x1 ;  /* 0x000000010c0c7836 */ /* 0x000fe20000000000 */
[C---:B------:R-:W-:Y:S01]  /*0f50*/  PRMT R29, R14.reuse, 0x5410, R7 ;  /* 0x000054100e1d7816 */ /* 0x040fe20000000007 */
[----:B------:R-:W-:Y:S01]  /*0f60*/  IMAD R15, R15, 0x2aab, RZ ;  /* 0x00002aab0f0f7824 */ /* 0x000fe200078e02ff */
[----:B------:R-:W-:Y:S01]  /*0f70*/  LOP3.LUT R13, R7, 0xffff, RZ, 0xc0, !PT ;  /* 0x0000ffff070d7812 */ /* 0x000fe200078ec0ff */
[----:B------:R-:W-:Y:S01]  /*0f80*/  IMAD.MOV.U32 R28, RZ, RZ, R30 ;  /* 0x000000ffff1c7224 */ /* 0x000fe200078e001e */
[----:B------:R-:W-:-:S02]  /*0f90*/  LOP3.LUT R14, R14, 0xffff, RZ, 0xc0, !PT ;  /* 0x0000ffff0e0e7812 */ /* 0x000fc400078ec0ff */
[----:B------:R-:W-:Y:S01]  /*0fa0*/  SHF.R.U32.HI R7, RZ, 0xf, R13 ;  /* 0x0000000fff077819 */ /* 0x000fe2000001160d */
[----:B------:R-:W-:Y:S01]  /*0fb0*/  IMAD R28, R28, 0x2aab, RZ ;  /* 0x00002aab1c1c7824 */ /* 0x000fe200078e02ff */
[----:B------:R-:W-:Y:S02]  /*0fc0*/  SHF.R.U32.HI R14, RZ, 0xf, R14 ;  /* 0x0000000fff0e7819 */ /* 0x000fe4000001160e */
[----:B------:R-:W-:Y:S02]  /*0fd0*/  IADD3 R23, P1, R46, R47, RZ ;  /* 0x0000002f2e177210 */ /* 0x000fe40007f3e0ff */
[----:B------:R-:W-:Y:S02]  /*0fe0*/  PRMT R30, R14, 0x5410, R7 ;  /* 0x000054100e1e7816 */ /* 0x000fe40000000007 */
[----:B------:R-:W-:Y:S02]  /*0ff0*/  SHF.R.S32.HI R7, RZ, 0x10, R15 ;  /* 0x00000010ff077819 */ /* 0x000fe4000001140f */
[----:B------:R-:W-:Y:S01]  /*1000*/  SHF.R.S32.HI R14, RZ, 0x10, R28 ;  /* 0x00000010ff0e7819 */ /* 0x000fe2000001141c */
[----:B------:R-:W-:Y:S01]  /*1010*/  VIADD.16x2 R30, R29, R30 ;  /* 0x0000001e1d1e7236 */ /* 0x000fe20000000200 */
[----:B------:R-:W-:-:S02]  /*1020*/  LOP3.LUT R13, R7, 0xffff, RZ, 0xc0, !PT ;  /* 0x0000ffff070d7812 */ /* 0x000fc400078ec0ff */
[C---:B------:R-:W-:Y:S02]  /*1030*/  LOP3.LUT R28, R14.reuse, 0xffff, RZ, 0xc0, !PT ;  /* 0x0000ffff0e1c7812 */ /* 0x040fe400078ec0ff */
[----:B------:R-:W-:Y:S02]  /*1040*/  SHF.R.U32.HI R13, RZ, 0xf, R13 ;  /* 0x0000000fff0d7819 */ /* 0x000fe4000001160d */
[----:B------:R-:W-:Y:S02]  /*1050*/  SHF.R.U32.HI R28, RZ, 0xf, R28 ;  /* 0x0000000fff1c7819 */ /* 0x000fe4000001161c */
[----:B------:R-:W-:Y:S02]  /*1060*/  PRMT R29, R14, 0x5410, R7 ;  /* 0x000054100e1d7816 */ /* 0x000fe40000000007 */
[----:B------:R-:W-:Y:S02]  /*1070*/  PRMT R32, R28, 0x5410, R13 ;  /* 0x000054101c207816 */ /* 0x000fe4000000000d */
[----:B------:R-:W-:-:S02]  /*1080*/  PRMT R28, R20, 0x8880, RZ ;  /* 0x00008880141c7816 */ /* 0x000fc400000000ff */
[----:B------:R-:W-:Y:S02]  /*1090*/  PRMT R7, R30, 0x7632, R7 ;  /* 0x000076321e077816 */ /* 0x000fe40000000007 */
[----:B------:R-:W-:Y:S02]  /*10a0*/  PRMT R20, R21, 0x7610, R20 ;  /* 0x0000761015147816 */ /* 0x000fe40000000014 */
[----:B------:R-:W-:Y:S02]  /*10b0*/  LOP3.LUT R14, R7, 0xffff, RZ, 0xc0, !PT ;  /* 0x0000ffff070e7812 */ /* 0x000fe400078ec0ff */
[----:B------:R-:W-:Y:S02]  /*10c0*/  LOP3.LUT R21, R20, 0xffff, RZ, 0xc0, !PT ;  /* 0x0000ffff14157812 */ /* 0x000fe400078ec0ff */
[----:B------:R-:W-:Y:S02]  /*10d0*/  PRMT R15, R14, 0x8880, RZ ;  /* 0x000088800e0f7816 */ /* 0x000fe400000000ff */
[----:B------:R-:W-:Y:S01]  /*10e0*/  PRMT R44, R21, 0x8880, RZ ;  /* 0x00008880152c7816 */ /* 0x000fe200000000ff */
[----:B------:R-:W-:Y:S01]  /*10f0*/  VIADD R21, R6, 0x1 ;  /* 0x0000000106157836 */ /* 0x000fe20000000000 */
[----:B------:R-:W-:-:S02]  /*1100*/  LEA.HI.X.SX32 R24, R47, R68, 0x1, P1 ;  /* 0x000000442f187211 */ /* 0x000fc400008f0eff */
[----:B------:R-:W-:Y:S01]  /*1110*/  ISETP.GE.AND P1, PT, R2, R27, PT ;  /* 0x0000001b0200720c */ /* 0x000fe20003f26270 */
[----:B------:R-:W-:Y:S01]  /*1120*/  VIADD R34, R44, 0x1 ;  /* 0x000000012c227836 */ /* 0x000fe20000000000 */
[----:B------:R-:W-:Y:S01]  /*1130*/  ISETP.GE.AND P3, PT, R22, R15, PT ;  /* 0x0000000f1600720c */ /* 0x000fe20003f66270 */
[----:B------:R-:W-:Y:S01]  /*1140*/  IMAD.HI R22, R21, 0x2aaaaaab, RZ ;  /* 0x2aaaaaab15167827 */ /* 0x000fe200078e02ff */
[----:B------:R-:W-:Y:S02]  /*1150*/  ISETP.LT.AND P1, PT, R4, R9, !P1 ;  /* 0x000000090400720c */ /* 0x000fe40004f21270 */
[----:B------:R-:W-:Y:S01]  /*1160*/  PRMT R13, R30, 0x7610, R13 ;  /* 0x000076101e0d7816 */ /* 0x000fe2000000000d */
[----:B------:R-:W-:Y:S01]  /*1170*/  VIADD R15, R37, 0x1 ;  /* 0x00000001250f7836 */ /* 0x000fe20000000000 */
[----:B------:R-:W-:Y:S02]  /*1180*/  P2R R9, PR, RZ, 0x2 ;  /* 0x00000002ff097803 */ /* 0x000fe40000000000 */
[----:B------:R-:W-:-:S02]  /*1190*/  LEA.HI R22, R22, R22, RZ, 0x1 ;  /* 0x0000001616167211 */ /* 0x000fc400078f08ff */
[----:B------:R-:W-:Y:S02]  /*11a0*/  SHF.R.S32.HI R43, RZ, 0x1f, R42 ;  /* 0x0000001fff2b7819 */ /* 0x000fe4000001142a */
[----:B------:R-:W-:Y:S01]  /*11b0*/  IADD3 R4, P1, R42, R23, RZ ;  /* 0x000000172a047210 */ /* 0x000fe20007f3e0ff */
[----:B------:R-:W-:Y:S01]  /*11c0*/  IMAD R22, R22, -0x6, R21 ;  /* 0xfffffffa16167824 */ /* 0x000fe200078e0215 */
[----:B------:R-:W-:Y:S02]  /*11d0*/  LOP3.LUT R14, R13, 0xffff, RZ, 0xc0, !PT ;  /* 0x0000ffff0d0e7812 */ /* 0x000fe400078ec0ff */
[----:B------:R-:W-:Y:S01]  /*11e0*/  PRMT R7, R7, 0x8880, RZ ;  /* 0x0000888007077816 */ /* 0x000fe200000000ff */
[----:B------:R-:W-:Y:S01]  /*11f0*/  IMAD.X R27, R43, 0x1, R24, P1 ;  /* 0x000000012b1b7824 */ /* 0x000fe200008e0618 */
[----:B------:R-:W-:Y:S01]  /*1200*/  LEA R26, P1, R4, UR6, 0x2 ;  /* 0x00000006041a7c11 */ /* 0x000fe2000f8210ff */
[----:B------:R-:W-:Y:S01]  /*1210*/  IMAD.SHL.U32 R21, R22, 0x2, RZ ;  /* 0x0000000216157824 */ /* 0x000fe200078e00ff */
[----:B------:R-:W-:-:S02]  /*1220*/  PRMT R14, R14, 0x8880, RZ ;  /* 0x000088800e0e7816 */ /* 0x000fc400000000ff */
[----:B------:R-:W-:Y:S02]  /*1230*/  LEA R22, R22, 0x9, 0x2 ;  /* 0x0000000916167811 */ /* 0x000fe400078e10ff */
[----:B------:R-:W-:Y:S02]  /*1240*/  LEA.HI.X R27, R4, UR7, R27, 0x2, P1 ;  /* 0x00000007041b7c11 */ /* 0x000fe400088f141b */
[----:B------:R-:W-:Y:S02]  /*1250*/  ISETP.GE.AND P1, PT, R15, R14, PT ;  /* 0x0000000e0f00720c */ /* 0x000fe40003f26270 */
[----:B------:R-:W-:Y:S02]  /*1260*/  PRMT R21, R21, 0x8880, RZ ;  /* 0x0000888015157816 */ /* 0x000fe400000000ff */
[----:B------:R-:W-:Y:S02]  /*1270*/  PRMT R22, R22, 0x8880, RZ ;  /* 0x0000888016167816 */ /* 0x000fe400000000ff */
[----:B------:R-:W-:Y:S01]  /*1280*/  P2R R4, PR, RZ, 0x1 ;  /* 0x00000001ff047803 */ /* 0x000fe20000000000 */
[----:B------:R-:W-:Y:S01]  /*1290*/  IMAD R21, R21, 0x5556, RZ ;  /* 0x0000555615157824 */ /* 0x000fe200078e02ff */
[----:B------:R-:W-:Y:S01]  /*12a0*/  ISETP.LT.AND P0, PT, R28, R7, !P1 ;  /* 0x000000071c00720c */ /* 0x000fe20004f01270 */
[----:B------:R-:W-:Y:S01]  /*12b0*/  IMAD R22, R22, 0x2aab, RZ ;  /* 0x00002aab16167824 */ /* 0x000fe200078e02ff */
[----:B------:R-:W-:-:S02]  /*12c0*/  SHF.R.S32.HI R45, RZ, 0x1f, R44 ;  /* 0x0000001fff2d7819 */ /* 0x000fc4000001142c */
[----:B------:R-:W-:Y:S02]  /*12d0*/  IADD3 R23, P1, R44, R23, RZ ;  /* 0x000000172c177210 */ /* 0x000fe40007f3e0ff */
[----:B------:R-:W-:Y:S02]  /*12e0*/  SHF.R.S32.HI R21, RZ, 0x10, R21 ;  /* 0x00000010ff157819 */ /* 0x000fe40000011415 */
[----:B------:R-:W-:Y:S01]  /*12f0*/  SHF.R.S32.HI R22, RZ, 0x10, R22 ;  /* 0x00000010ff167819 */ /* 0x000fe20000011416 */
[----:B------:R-:W-:Y:S01]  /*1300*/  IMAD.X R24, R45, 0x1, R24, P1 ;  /* 0x000000012d187824 */ /* 0x000fe200008e0618 */
[C---:B------:R-:W-:Y:S02]  /*1310*/  LEA R30, P1, R23.reuse, UR6, 0x2 ;  /* 0x00000006171e7c11 */ /* 0x040fe4000f8210ff */
[----:B------:R-:W-:Y:S02]  /*1320*/  ISETP.GE.AND P4, PT, R28, R7, PT ;  /* 0x000000071c00720c */ /* 0x000fe40003f86270 */
[----:B------:R-:W-:Y:S01]  /*1330*/  LEA.HI.X R31, R23, UR7, R24, 0x2, P1 ;  /* 0x00000007171f7c11 */ /* 0x000fe200088f1418 */
[----:B------:R-:W-:Y:S01]  /*1340*/  VIADD.16x2 R24, R29, R32 ;  /* 0x000000201d187236 */ /* 0x000fe20000000200 */
[----:B------:R-:W-:-:S02]  /*1350*/  LOP3.LUT R23, R21, 0xffff, RZ, 0xc0, !PT ;  /* 0x0000ffff15177812 */ /* 0x000fc400078ec0ff */
[----:B------:R-:W-:Y:S02]  /*1360*/  LOP3.LUT R28, R22, 0xffff, RZ, 0xc0, !PT ;  /* 0x0000ffff161c7812 */ /* 0x000fe400078ec0ff */
[----:B------:R-:W-:Y:S02]  /*1370*/  SHF.R.U32.HI R23, RZ, 0xf, R23 ;  /* 0x0000000fff177819 */ /* 0x000fe40000011617 */
[----:B------:R-:W-:Y:S02]  /*1380*/  SHF.R.U32.HI R28, RZ, 0xf, R28 ;  /* 0x0000000fff1c7819 */ /* 0x000fe4000001161c */
[----:B------:R-:W-:Y:S02]  /*1390*/  PRMT R21, R21, 0x5410, R22 ;  /* 0x0000541015157816 */ /* 0x000fe40000000016 */
[----:B------:R-:W-:Y:S02]  /*13a0*/  PRMT R28, R23, 0x5410, R28 ;  /* 0x00005410171c7816 */ /* 0x000fe4000000001c */
[----:B------:R-:W-:-:S02]  /*13b0*/  PRMT R22, R13, 0x8880, RZ ;  /* 0x000088800d167816 */ /* 0x000fc400000000ff */
[----:B------:R-:W-:Y:S01]  /*13c0*/  P2R R7, PR, RZ, 0x1 ;  /* 0x00000001ff077803 */ /* 0x000fe20000000000 */
[----:B------:R-:W-:Y:S01]  /*13d0*/  VIADD.16x2 R28, R21, R28 ;  /* 0x0000001c151c7236 */ /* 0x000fe20000000200 */
[----:B------:R-:W-:Y:S02]  /*13e0*/  PRMT R21, R19, 0x7632, R21 ;  /* 0x0000763213157816 */ /* 0x000fe40000000015 */
[----:B------:R-:W-:Y:S02]  /*13f0*/  ISETP.LT.AND P0, PT, R15, R14, !P3 ;  /* 0x0000000e0f00720c */ /* 0x000fe40005f01270 */
[----:B------:R-:W-:Y:S02]  /*1400*/  LOP3.LUT R13, R21, 0xffff, RZ, 0xc0, !PT ;  /* 0x0000ffff150d7812 */ /* 0x000fe400078ec0ff */
[----:B------:R-:W-:Y:S02]  /*1410*/  PRMT R14, R24, 0x7632, R14 ;  /* 0x00007632180e7816 */ /* 0x000fe4000000000e */
[----:B------:R-:W-:-:S02]  /*1420*/  PRMT R23, R10, 0x8880, RZ ;  /* 0x000088800a177816 */ /* 0x000fc400000000ff */
[----:B------:R-:W-:Y:S02]  /*1430*/  PRMT R15, R13, 0x8880, RZ ;  /* 0x000088800d0f7816 */ /* 0x000fe400000000ff */
[----:B------:R-:W-:Y:S02]  /*1440*/  PRMT R60, R16, 0x8880, RZ ;  /* 0x00008880103c7816 */ /* 0x000fe400000000ff */
[----:B------:R-:W-:Y:S02]  /*1450*/  LOP3.LUT R13, R14, 0xffff, RZ, 0xc0, !PT ;  /* 0x0000ffff0e0d7812 */ /* 0x000fe400078ec0ff */
[----:B------:R-:W-:Y:S02]  /*1460*/  P2R R10, PR, RZ, 0x1 ;  /* 0x00000001ff0a7803 */ /* 0x000fe40000000000 */
[CC--:B------:R-:W-:Y:S02]  /*1470*/  ISETP.LT.AND P1, PT, R23.reuse, R22.reuse, !P4 ;  /* 0x000000161700720c */ /* 0x0c0fe40006721270 */
[----:B------:R-:W-:Y:S01]  /*1480*/  ISETP.LT.AND P0, PT, R23, R22, !P3 ;  /* 0x000000161700720c */ /* 0x000fe20005f01270 */
[----:B------:R-:W-:Y:S01]  /*1490*/  IMAD.MOV.U32 R22, RZ, RZ, R15 ;  /* 0x000000ffff167224 */ /* 0x000fe200078e000f */
[----:B------:R-:W-:Y:S01]  /*14a0*/  PRMT R15, R13, 0x8880, RZ ;  /* 0x000088800d0f7816 */ /* 0x000fe200000000ff */
[----:B------:R-:W-:Y:S01]  /*14b0*/  VIADD R23, R60, 0x1 ;  /* 0x000000013c177836 */ /* 0x000fe20000000000 */
[----:B------:R-:W-:-:S02]  /*14c0*/  LOP3.LUT R13, R24, 0xffff, RZ, 0xc0, !PT ;  /* 0x0000ffff180d7812 */ /* 0x000fc400078ec0ff */
[----:B------:R-:W-:Y:S02]  /*14d0*/  P2R R55, PR, RZ, 0x2 ;  /* 0x00000002ff377803 */ /* 0x000fe40000000000 */
[----:B------:R-:W-:Y:S02]  /*14e0*/  PRMT R29, R11, 0x8880, RZ ;  /* 0x000088800b1d7816 */ /* 0x000fe400000000ff */
[----:B------:R-:W-:Y:S02]  /*14f0*/  PRMT R14, R14, 0x8880, RZ ;  /* 0x000088800e0e7816 */ /* 0x000fe400000000ff */
[----:B------:R-:W-:Y:S02]  /*1500*/  ISETP.GE.AND P1, PT, R23, R22, PT ;  /* 0x000000161700720c */ /* 0x000fe40003f26270 */
[----:B------:R-:W-:Y:S02]  /*1510*/  PRMT R53, R13, 0x8880, RZ ;  /* 0x000088800d357816 */ /* 0x000fe400000000ff */
[----:B------:R-:W-:-:S02]  /*1520*/  P2R R2, PR, RZ, 0x4 ;  /* 0x00000004ff027803 */ /* 0x000fc40000000000 */
[----:B------:R-:W-:Y:S02]  /*1530*/  P2R R11, PR, RZ, 0x1 ;  /* 0x00000001ff0b7803 */ /* 0x000fe40000000000 */
[----:B------:R-:W-:Y:S02]  /*1540*/  ISETP.GE.AND P2, PT, R12, R15, PT ;  /* 0x0000000f0c00720c */ /* 0x000fe40003f46270 */
[----:B------:R-:W-:Y:S02]  /*1550*/  ISETP.LT.AND P0, PT, R29, R14, !P1 ;  /* 0x0000000e1d00720c */ /* 0x000fe40004f01270 */
[----:B------:R-:W-:Y:S02]  /*1560*/  ISETP.GE.AND P1, PT, R34, R53, PT ;  /* 0x000000352200720c */ /* 0x000fe40003f26270 */
[C---:B------:R-:W-:Y:S02]  /*1570*/  PRMT R13, R28.reuse, 0x7632, R13 ;  /* 0x000076321c0d7816 */ /* 0x040fe4000000000d */
[----:B------:R-:W-:-:S02]  /*1580*/  PRMT R15, R28, 0x8880, RZ ;  /* 0x000088801c0f7816 */ /* 0x000fc400000000ff */
[----:B------:R-:W-:Y:S02]  /*1590*/  LOP3.LUT R28, R28, 0xffff, RZ, 0xc0, !PT ;  /* 0x0000ffff1c1c7812 */ /* 0x000fe400078ec0ff */
[----:B------:R-:W-:Y:S02]  /*15a0*/  P2R R64, PR, RZ, 0x40 ;  /* 0x00000040ff407803 */ /* 0x000fe40000000000 */
[CC--:B------:R-:W-:Y:S02]  /*15b0*/  ISETP.LT.AND P6, PT, R29.reuse, R14.reuse, !P1 ;  /* 0x0000000e1d00720c */ /* 0x0c0fe40004fc1270 */
[----:B------:R-:W-:Y:S02]  /*15c0*/  ISETP.GE.AND P1, PT, R29, R14, PT ;  /* 0x0000000e1d00720c */ /* 0x000fe40003f26270 */
[----:B------:R-:W-:Y:S02]  /*15d0*/  PRMT R59, R28, 0x8880, RZ ;  /* 0x000088801c3b7816 */ /* 0x000fe400000000ff */
[----:B------:R-:W-:-:S02]  /*15e0*/  PRMT R14, R13, 0x8880, RZ ;  /* 0x000088800d0e7816 */ /* 0x000fc400000000ff */
[----:B------:R-:W-:Y:S01]  /*15f0*/  LOP3.LUT R13, R13, 0xffff, RZ, 0xc0, !PT ;  /* 0x0000ffff0d0d7812 */ /* 0x000fe200078ec0ff */
[----:B------:R-:W-:Y:S01]  /*1600*/  VIADD R16, R59, 0x1 ;  /* 0x000000013b107836 */ /* 0x000fe20000000000 */
[----:B------:R-:W-:Y:S02]  /*1610*/  P2R R3, PR, RZ, 0x20 ;  /* 0x00000020ff037803 */ /* 0x000fe40000000000 */
[----:B------:R-:W-:Y:S02]  /*1620*/  P2R R63, PR, RZ, 0x20 ;  /* 0x00000020ff3f7803 */ /* 0x000fe40000000000 */
[----:B------:R-:W-:Y:S02]  /*1630*/  P2R R52, PR, RZ, 0x1 ;  /* 0x00000001ff347803 */ /* 0x000fe40000000000 */
[CC--:B------:R-:W-:Y:S02]  /*1640*/  ISETP.LT.AND P5, PT, R15.reuse, R14.reuse, !P4 ;  /* 0x0000000e0f00720c */ /* 0x0c0fe400067a1270 */
[----:B------:R-:W-:-:S02]  /*1650*/  ISETP.LT.AND P0, PT, R15, R14, !P3 ;  /* 0x0000000e0f00720c */ /* 0x000fc40005f01270 */
[----:B------:R-:W-:Y:S02]  /*1660*/  PRMT R15, R13, 0x8880, RZ ;  /* 0x000088800d0f7816 */ /* 0x000fe400000000ff */
[----:B------:R-:W-:Y:S02]  /*1670*/  PRMT R73, R28, 0x8880, RZ ;  /* 0x000088801c497816 */ /* 0x000fe400000000ff */
[CC--:B------:R-:W-:Y:S01]  /*1680*/  ISETP.LT.AND P3, PT, R16.reuse, R15.reuse, !P3 ;  /* 0x0000000f1000720c */ /* 0x0c0fe20005f61270 */
[----:B------:R-:W1:Y:S01]  /*1690*/  LDC.64 R28, c[0x0][0x210] ;  /* 0x00008400ff1c7b82 */ /* 0x000e620000000a00 */
[----:B------:R-:W-:Y:S02]  /*16a0*/  P2R R12, PR, RZ, 0x40 ;  /* 0x00000040ff0c7803 */ /* 0x000fe40000000000 */
[----:B------:R-:W-:Y:S02]  /*16b0*/  P2R R65, PR, RZ, 0x40 ;  /* 0x00000040ff417803 */ /* 0x000fe40000000000 */
[----:B------:R-:W-:-:S02]  /*16c0*/  ISETP.LT.AND P6, PT, R16, R15, !P4 ;  /* 0x0000000f1000720c */ /* 0x000fc400067c1270 */
[----:B------:R-:W-:Y:S02]  /*16d0*/  P2R R15, PR, RZ, 0x8 ;  /* 0x00000008ff0f7803 */ /* 0x000fe40000000000 */
[----:B------:R-:W-:Y:S02]  /*16e0*/  SHF.R.S32.HI R35, RZ, 0x1f, R73 ;  /* 0x0000001fff237819 */ /* 0x000fe40000011449 */
[----:B------:R-:W-:Y:S02]  /*16f0*/  IADD3 R18, P3, R73, R18, RZ ;  /* 0x0000001249127210 */ /* 0x000fe40007f7e0ff */
[----:B------:R-:W-:Y:S02]  /*1700*/  P2R R13, PR, RZ, 0x1 ;  /* 0x00000001ff0d7803 */ /* 0x000fe40000000000 */
[----:B------:R-:W-:Y:S01]  /*1710*/  ISETP.NE.AND P0, PT, R69, RZ, PT ;  /* 0x000000ff4500720c */ /* 0x000fe20003f05270 */
[----:B------:R-:W-:Y:S01]  /*1720*/  IMAD.X R17, R35, 0x1, R17, P3 ;  /* 0x0000000123117824 */ /* 0x000fe200018e0611 */
[----:B------:R-:W-:-:S02]  /*1730*/  LEA R32, P3, R18, UR6, 0x2 ;  /* 0x0000000612207c11 */ /* 0x000fc4000f8610ff */
[----:B------:R-:W-:Y:S02]  /*1740*/  P2R R14, PR, RZ, 0x20 ;  /* 0x00000020ff0e7803 */ /* 0x000fe40000000000 */
[----:B------:R-:W-:Y:S02]  /*1750*/  LEA.HI.X R33, R18, UR7, R17, 0x2, P3 ;  /* 0x0000000712217c11 */ /* 0x000fe400098f1411 */
[----:B------:R-:W-:Y:S02]  /*1760*/  PRMT R18, R20, 0x8880, RZ ;  /* 0x0000888014127816 */ /* 0x000fe400000000ff */
[----:B------:R-:W-:Y:S01]  /*1770*/  PRMT R17, R24, 0x8880, RZ ;  /* 0x0000888018117816 */ /* 0x000fe200000000ff */
[----:B------:R-:W-:Y:S01]  /*1780*/  IMAD.MOV.U32 R24, RZ, RZ, RZ ;  /* 0x000000ffff187224 */ /* 0x000fe200078e00ff */
[----:B------:R-:W-:Y:S02]  /*1790*/  PRMT R20, R21, 0x8880, RZ ;  /* 0x0000888015147816 */ /* 0x000fe400000000ff */
[----:B------:R-:W-:-:S02]  /*17a0*/  ISETP.LT.AND P3, PT, R18, R17, !P2 ;  /* 0x000000111200720c */ /* 0x000fc40005761270 */
[----:B------:R-:W-:Y:S02]  /*17b0*/  PRMT R21, R19, 0x8880, RZ ;  /* 0x0000888013157816 */ /* 0x000fe400000000ff */
[----:B------:R-:W-:Y:S02]  /*17c0*/  ISETP.LT.AND P4, PT, R18, R17, !P1 ;  /* 0x000000111200720c */ /* 0x000fe40004f81270 */
[----:B------:R-:W-:Y:S02]  /*17d0*/  P2R R17, PR, RZ, 0x8 ;  /* 0x00000008ff117803 */ /* 0x000fe40000000000 */
[----:B------:R-:W-:Y:S02]  /*17e0*/  ISETP.LT.AND P3, PT, R21, R20, !P1 ;  /* 0x000000141500720c */ /* 0x000fe40004f61270 */
[----:B------:R-:W-:Y:S01]  /*17f0*/  ISETP.LT.AND P1, PT, R34, R53, !P2 ;  /* 0x000000352200720c */ /* 0x000fe20005721270 */
[----:B------:R-:W-:Y:S01]  /*1800*/  IMAD.IADD R34, R58, 0x1, R25 ;  /* 0x000000013a227824 */ /* 0x000fe200078e0219 */
[----:B------:R-:W-:-:S02]  /*1810*/  P2R R66, PR, RZ, 0x20 ;  /* 0x00000020ff427803 */ /* 0x000fc40000000000 */
[----:B------:R-:W-:Y:S02]  /*1820*/  P2R R19, PR, RZ, 0x2 ;  /* 0x00000002ff137803 */ /* 0x000fe40000000000 */
[----:B------:R-:W-:Y:S02]  /*1830*/  ISETP.LT.AND P1, PT, R21, R20, !P2 ;  /* 0x000000141500720c */ /* 0x000fe40005721270 */
[----:B------:R-:W-:Y:S01]  /*1840*/  ISETP.LT.AND P2, PT, R23, R22, !P2 ;  /* 0x000000161700720c */ /* 0x000fe20005741270 */
[----:B------:R-:W-:Y:S01]  /*1850*/  IMAD.MOV.U32 R23, RZ, RZ, RZ ;  /* 0x000000ffff177224 */ /* 0x000fe200078e00ff */
[----:B------:R-:W-:Y:S02]  /*1860*/  ISETP.NE.AND P5, PT, R7, RZ, PT ;  /* 0x000000ff0700720c */ /* 0x000fe40003fa5270 */
[----:B------:R-:W-:Y:S02]  /*1870*/  P2R R22, PR, RZ, 0x4 ;  /* 0x00000004ff167803 */ /* 0x000fe40000000000 */
[----:B------:R-:W-:Y:S01]  /*1880*/  ISETP.NE.AND P2, PT, R55, RZ, PT ;  /* 0x000000ff3700720c */ /* 0x000fe20003f45270 */
[----:B------:R-:W2:Y:S01]  /*1890*/  @P0 LDG.E.EL R23, desc[UR4][R50.64+0x4] ;  /* 0x0000040432170981 */ /* 0x000ea2000c2e1900 */
[----:B------:R-:W-:Y:S01]  /*18a0*/  ISETP.NE.AND P0, PT, R52, RZ, PT ;  /* 0x000000ff3400720c */ /* 0x000fe20003f05270 */
[----:B------:R-:W-:Y:S01]  /*18b0*/  IMAD.IADD R53, R37, 0x1, R34 ;  /* 0x0000000125357824 */ /* 0x000fe200078e0222 */
[----:B------:R-:W-:Y:S01]  /*18c0*/  P2R R16, PR, RZ, 0x40 ;  /* 0x00000040ff107803 */ /* 0x000fe20000000000 */
[----:B------:R-:W-:Y:S01]  /*18d0*/  IMAD.MOV.U32 R25, RZ, RZ, RZ ;  /* 0x000000ffff197224 */ /* 0x000fe200078e00ff */
[----:B------:R-:W-:Y:S01]  /*18e0*/  P2R R20, PR, RZ, 0x2 ;  /* 0x00000002ff147803 */ /* 0x000fe20000000000 */
[----:B------:R-:W-:Y:S01]  /*18f0*/  IMAD.HI R61, R62, 0x2aaaaaab, RZ ;  /* 0x2aaaaaab3e3d7827 */ /* 0x000fe200078e02ff */
[----:B------:R-:W-:-:S02]  /*1900*/  ISETP.NE.AND P1, PT, R9, RZ, PT ;  /* 0x000000ff0900720c */ /* 0x000fc40003f25270 */
[----:B------:R-:W-:Y:S01]  /*1910*/  P2R R21, PR, RZ, 0x8 ;  /* 0x00000008ff157803 */ /* 0x000fe20000000000 */
[----:B------:R-:W-:Y:S01]  /*1920*/  IMAD.IADD R71, R58, 0x1, R71 ;  /* 0x000000013a477824 */ /* 0x000fe200078e0247 */
[----:B------:R-:W-:-:S03]  /*1930*/  P2R R18, PR, RZ, 0x10 ;  /* 0x00000010ff127803 */ /* 0x000fc60000000000 */
[----:B------:R3:W4:Y:S01]  /*1940*/  @P0 LDG.E.EL R24, desc[UR4][R26.64+0x4] ;  /* 0x000004041a180981 */ /* 0x000722000c2e1900 */
[----:B-1----:R-:W-:-:S04]  /*1950*/  IMAD.WIDE R52, R53, 0x4, R28 ;  /* 0x0000000435347825 */ /* 0x002fc800078e021c */
[----:B------:R-:W-:Y:S02]  /*1960*/  VIADD R55, R6, 0x203 ;  /* 0x0000020306377836 */ /* 0x000fe40000000000 */
[----:B------:R-:W-:Y:S01]  /*1970*/  IMAD.IADD R59, R59, 0x1, R34 ;  /* 0x000000013b3b7824 */ /* 0x000fe200078e0222 */
[----:B------:R-:W-:Y:S02]  /*1980*/  LEA.HI R61, R61, R61, RZ, 0x1 ;  /* 0x0000003d3d3d7211 */ /* 0x000fe400078f08ff */
[----:B---3--:R-:W-:Y:S01]  /*1990*/  CS2R R26, SRZ ;  /* 0x00000000001a7805 */ /* 0x008fe2000001ff00 */
[----:B------:R1:W3:Y:S05]  /*19a0*/  @P2 LDG.E.EL R25, desc[UR4][R52.64] ;  /* 0x0000000434192981 */ /* 0x0002ea000c2e1900 */
[----:B------:R-:W5:Y:S01]  /*19b0*/  @P5 LDG.E.EL R26, desc[UR4][R48.64+0x4] ;  /* 0x00000404301a5981 */ /* 0x000f62000c2e1900 */
[----:B------:R-:W-:Y:S01]  /*19c0*/  ISETP.NE.AND P5, PT, R66, RZ, PT ;  /* 0x000000ff4200720c */ /* 0x000fe20003fa5270 */
[----:B------:R-:W-:-:S02]  /*19d0*/  IMAD.HI R67, R55, 0x2aaaaaab, RZ ;  /* 0x2aaaaaab37437827 */ /* 0x000fc400078e02ff */
[----:B------:R1:W2:Y:S02]  /*19e0*/  @P6 LDG.E.EL R27, desc[UR4][R32.64+0x4] ;  /* 0x00000404201b6981 */ /* 0x0002a4000c2e1900 */
[----:B-1----:R-:W-:Y:S01]  /*19f0*/  CS2R R52, SRZ ;  /* 0x0000000000347805 */ /* 0x002fe2000001ff00 */
[----:B------:R-:W-:Y:S01]  /*1a00*/  IMAD.WIDE R58, R59, 0x4, R28 ;  /* 0x000000043b3a7825 */ /* 0x000fe200078e021c */
[----:B------:R-:W-:Y:S02]  /*1a10*/  ISETP.NE.AND P6, PT, R65, RZ, PT ;  /* 0x000000ff4100720c */ /* 0x000fe40003fc5270 */
[----:B------:R-:W-:Y:S01]  /*1a20*/  LEA.HI R50, R67, R67, RZ, 0x1 ;  /* 0x0000004343327211 */ /* 0x000fe200078f08ff */
[----:B------:R-:W-:-:S03]  /*1a30*/  IMAD.HI R70, R61, 0x2aaaaaab, RZ ;  /* 0x2aaaaaab3d467827 */ /* 0x000fc600078e02ff */
[----:B------:R-:W2:Y:S01]  /*1a40*/  @P5 LDG.E.EL R52, desc[UR4][R58.64] ;  /* 0x000000043a345981 */ /* 0x000ea2000c2e1900 */
[----:B------:R-:W-:Y:S01]  /*1a50*/  ISETP.NE.AND P5, PT, R63, RZ, PT ;  /* 0x000000ff3f00720c */ /* 0x000fe20003fa5270 */
[----:B------:R-:W-:Y:S01]  /*1a60*/  IMAD R55, R50, -0x6, R55 ;  /* 0xfffffffa32377824 */ /* 0x000fe200078e0237 */
[----:B------:R-:W-:Y:S02]  /*1a70*/  LEA.HI R70, R70, R70, RZ, 0x1 ;  /* 0x0000004646467211 */ /* 0x000fe400078f08ff */
[----:B------:R-:W-:Y:S01]  /*1a80*/  CS2R R50, SRZ ;  /* 0x0000000000327805 */ /* 0x000fe2000001ff00 */
[--C-:B------:R-:W-:Y:S02]  /*1a90*/  IMAD.IADD R63, R40, 0x1, R71.reuse ;  /* 0x00000001283f7824 */ /* 0x100fe400078e0247 */
[----:B------:R-:W-:Y:S02]  /*1aa0*/  IMAD R62, R61, -0x6, R62 ;  /* 0xfffffffa3d3e7824 */ /* 0x000fe400078e023e */
[----:B------:R-:W-:Y:S01]  /*1ab0*/  IMAD.IADD R65, R54, 0x1, R71 ;  /* 0x0000000136417824 */ /* 0x000fe200078e0247 */
[----:B------:R1:W2:Y:S01]  /*1ac0*/  @P6 LDG.E.EL R51, desc[UR4][R30.64+0x4] ;  /* 0x000004041e336981 */ /* 0x0002a2000c2e1900 */
[----:B------:R-:W-:-:S02]  /*1ad0*/  IMAD R61, R70, -0x6, R61 ;  /* 0xfffffffa463d7824 */ /* 0x000fc400078e023d */
[----:B------:R-:W-:Y:S01]  /*1ae0*/  IMAD.MOV.U32 R54, RZ, RZ, RZ ;  /* 0x000000ffff367224 */ /* 0x000fe200078e00ff */
[----:B------:R1:W2:Y:S01]  /*1af0*/  @P1 LDG.E.EL R50, desc[UR4][R56.64+0x4] ;  /* 0x0000040438321981 */ /* 0x0002a2000c2e1900 */
[----:B------:R-:W-:Y:S02]  /*1b00*/  IMAD.IADD R47, R46, 0x1, R47 ;  /* 0x000000012e2f7824 */ /* 0x000fe400078e022f */
[----:B0-----:R-:W-:Y:S01]  /*1b10*/  IMAD.WIDE R32, R63, 0x4, R28 ;  /* 0x000000043f207825 */ /* 0x001fe200078e021c */
[----:B------:R-:W-:Y:S02]  /*1b20*/  ISETP.NE.AND P6, PT, R64, RZ, PT ;  /* 0x000000ff4000720c */ /* 0x000fe40003fc5270 */
[C---:B-1----:R-:W-:Y:S01]  /*1b30*/  LEA R31, R55.reuse, 0x9, 0x2 ;  /* 0x00000009371f7811 */ /* 0x042fe200078e10ff */
[----:B------:R-:W-:Y:S01]  /*1b40*/  IMAD.SHL.U32 R30, R55, 0x2, RZ ;  /* 0x00000002371e7824 */ /* 0x000fe200078e00ff */
[----:B------:R0:W2:Y:S01]  /*1b50*/  @P5 LDG.E.EL R54, desc[UR4][R32.64] ;  /* 0x0000000420365981 */ /* 0x0000a2000c2e1900 */
[----:B------:R-:W-:-:S02]  /*1b60*/  IMAD.SHL.U32 R67, R62, 0x4, RZ ;  /* 0x000000043e437824 */ /* 0x000fc400078e00ff */
[----:B------:R-:W-:Y:S02]  /*1b70*/  IMAD.SHL.U32 R64, R61, 0x4, RZ ;  /* 0x000000043d407824 */ /* 0x000fe400078e00ff */
[----:B------:R-:W-:Y:S02]  /*1b80*/  IMAD.IADD R57, R60, 0x1, R47 ;  /* 0x000000013c397824 */ /* 0x000fe400078e022f */
[----:B------:R-:W-:Y:S01]  /*1b90*/  IMAD.MOV.U32 R55, RZ, RZ, RZ ;  /* 0x000000ffff377224 */ /* 0x000fe200078e00ff */
[----:B------:R-:W-:Y:S02]  /*1ba0*/  PRMT R56, R67, 0x5410, R64 ;  /* 0x0000541043387816 */ /* 0x000fe40000000040 */
[----:B0-----:R-:W-:Y:S02]  /*1bb0*/  PRMT R32, R30, 0x8880, RZ ;  /* 0x000088801e207816 */ /* 0x001fe400000000ff */
[----:B------:R-:W-:Y:S01]  /*1bc0*/  PRMT R33, R31, 0x8880, RZ ;  /* 0x000088801f217816 */ /* 0x000fe200000000ff */
[----:B------:R-:W-:-:S04]  /*1bd0*/  IMAD.WIDE R30, R57, 0x4, R28 ;  /* 0x00000004391e7825 */ /* 0x000fc800078e021c */
[----:B------:R-:W-:Y:S01]  /*1be0*/  IMAD.SHL.U32 R61, R61, 0x2, RZ ;  /* 0x000000023d3d7824 */ /* 0x000fe200078e00ff */
[----:B------:R0:W2:Y:S01]  /*1bf0*/  @P3 LDG.E.EL R55, desc[UR4][R30.64] ;  /* 0x000000041e373981 */ /* 0x0000a2000c2e1900 */
[----:B------:R-:W-:-:S03]  /*1c00*/  IMAD.WIDE R48, R65, 0x4, R28 ;  /* 0x0000000441307825 */ /* 0x000fc600078e021c */
[----:B------:R-:W-:Y:S01]  /*1c10*/  PRMT R61, R61, 0x8880, RZ ;  /* 0x000088803d3d7816 */ /* 0x000fe200000000ff */
[----:B------:R-:W-:Y:S01]  /*1c20*/  IMAD.SHL.U32 R62, R62, 0x2, RZ ;  /* 0x000000023e3e7824 */ /* 0x000fe200078e00ff */
[----:B------:R1:W2:Y:S01]  /*1c30*/  @P6 LDG.E.EL R53, desc[UR4][R48.64] ;  /* 0x0000000430356981 */ /* 0x0002a2000c2e1900 */
[----:B------:R-:W-:Y:S02]  /*1c40*/  IMAD R32, R32, 0x5556, RZ ;  /* 0x0000555620207824 */ /* 0x000fe400078e02ff */
[----:B------:R-:W-:Y:S02]  /*1c50*/  IMAD R33, R33, 0x2aab, RZ ;  /* 0x00002aab21217824 */ /* 0x000fe400078e02ff */
[----:B0-----:R-:W-:Y:S01]  /*1c60*/  VIADD.16x2 R31, R56, 0x90009 ;  /* 0x00090009381f7836 */ /* 0x001fe20000000200 */
[----:B------:R-:W-:Y:S01]  /*1c70*/  SHF.R.S32.HI R32, RZ, 0x10, R32 ;  /* 0x00000010ff207819 */ /* 0x000fe20000011420 */
[----:B------:R-:W-:Y:S01]  /*1c80*/  IMAD.MOV.U32 R56, RZ, RZ, R61 ;  /* 0x000000ffff387224 */ /* 0x000fe200078e003d */
[----:B------:R-:W-:-:S02]  /*1c90*/  SHF.R.S32.HI R33, RZ, 0x10, R33 ;  /* 0x00000010ff217819 */ /* 0x000fc40000011421 */
[----:B-1----:R-:W-:Y:S02]  /*1ca0*/  PRMT R48, R62, 0x8880, RZ ;  /* 0x000088803e307816 */ /* 0x002fe400000000ff */
[C---:B------:R-:W-:Y:S02]  /*1cb0*/  PRMT R49, R31.reuse, 0x7632, R49 ;  /* 0x000076321f317816 */ /* 0x040fe40000000031 */
[----:B------:R-:W-:Y:S01]  /*1cc0*/  PRMT R30, R31, 0x7610, R30 ;  /* 0x000076101f1e7816 */ /* 0x000fe2000000001e */
[----:B------:R-:W-:Y:S01]  /*1cd0*/  IMAD R48, R48, 0x5556, RZ ;  /* 0x0000555630307824 */ /* 0x000fe200078e02ff */
[----:B------:R-:W-:Y:S01]  /*1ce0*/  LOP3.LUT R31, R32, 0xffff, RZ, 0xc0, !PT ;  /* 0x0000ffff201f7812 */ /* 0x000fe200078ec0ff */
[----:B------:R-:W-:Y:S01]  /*1cf0*/  IMAD R56, R56, 0x5556, RZ ;  /* 0x0000555638387824 */ /* 0x000fe200078e02ff */
[----:B------:R-:W-:Y:S02]  /*1d00*/  PRMT R58, R49, 0x8880, RZ ;  /* 0x00008880313a7816 */ /* 0x000fe400000000ff */
[----:B------:R-:W-:-:S02]  /*1d10*/  PRMT R59, R30, 0x8880, RZ ;  /* 0x000088801e3b7816 */ /* 0x000fc400000000ff */
[----:B------:R-:W-:Y:S02]  /*1d20*/  LOP3.LUT R49, R33, 0xffff, RZ, 0xc0, !PT ;  /* 0x0000ffff21317812 */ /* 0x000fe400078ec0ff */
[----:B------:R-:W-:Y:S02]  /*1d30*/  PRMT R32, R32, 0x5410, R33 ;  /* 0x0000541020207816 */ /* 0x000fe40000000021 */
[----:B------:R-:W-:Y:S02]  /*1d40*/  SHF.R.U32.HI R30, RZ, 0xf, R31 ;  /* 0x0000000fff1e7819 */ /* 0x000fe4000001161f */
[----:B------:R-:W-:Y:S02]  /*1d50*/  SHF.R.S32.HI R48, RZ, 0x10, R48 ;  /* 0x00000010ff307819 */ /* 0x000fe40000011430 */
[----:B------:R-:W-:Y:S01]  /*1d60*/  SHF.R.S32.HI R33, RZ, 0x10, R56 ;  /* 0x00000010ff217819 */ /* 0x000fe20000011438 */
[----:B------:R-:W-:Y:S01]  /*1d70*/  IMAD R56, R59, 0x2aab, RZ ;  /* 0x00002aab3b387824 */ /* 0x000fe200078e02ff */
[----:B------:R-:W-:Y:S01]  /*1d80*/  SHF.R.U32.HI R31, RZ, 0xf, R49 ;  /* 0x0000000fff1f7819 */ /* 0x000fe20000011631 */
[----:B------:R-:W-:Y:S01]  /*1d90*/  IMAD R49, R58, 0x2aab, RZ ;  /* 0x00002aab3a317824 */ /* 0x000fe200078e02ff */
[----:B------:R-:W-:-:S02]  /*1da0*/  LOP3.LUT R57, R48, 0xffff, RZ, 0xc0, !PT ;  /* 0x0000ffff30397812 */ /* 0x000fc400078ec0ff */
[----:B------:R-:W-:Y:S02]  /*1db0*/  PRMT R58, R48, 0x5410, R33 ;  /* 0x00005410303a7816 */ /* 0x000fe40000000021 */
[----:B------:R-:W-:Y:S02]  /*1dc0*/  LOP3.LUT R33, R33, 0xffff, RZ, 0xc0, !PT ;  /* 0x0000ffff21217812 */ /* 0x000fe400078ec0ff */
[----:B------:R-:W-:Y:S02]  /*1dd0*/  SHF.R.S32.HI R49, RZ, 0x10, R49 ;  /* 0x00000010ff317819 */ /* 0x000fe40000011431 */
[----:B------:R-:W-:Y:S02]  /*1de0*/  SHF.R.S32.HI R56, RZ, 0x10, R56 ;  /* 0x00000010ff387819 */ /* 0x000fe40000011438 */
[----:B------:R-:W-:Y:S02]  /*1df0*/  SHF.R.U32.HI R48, RZ, 0xf, R57 ;  /* 0x0000000fff307819 */ /* 0x000fe40000011639 */
[----:B------:R-:W-:-:S02]  /*1e00*/  SHF.R.U32.HI R33, RZ, 0xf, R33 ;  /* 0x0000000fff217819 */ /* 0x000fc40000011621 */
[----:B------:R-:W-:Y:S02]  /*1e10*/  PRMT R57, R30, 0x5410, R31 ;  /* 0x000054101e397816 */ /* 0x000fe4000000001f */
[----:B------:R-:W-:Y:S02]  /*1e20*/  LOP3.LUT R30, R49, 0xffff, RZ, 0xc0, !PT ;  /* 0x0000ffff311e7812 */ /* 0x000fe400078ec0ff */
[----:B------:R-:W-:Y:S02]  /*1e30*/  LOP3.LUT R31, R56, 0xffff, RZ, 0xc0, !PT ;  /* 0x0000ffff381f7812 */ /* 0x000fe400078ec0ff */
[----:B------:R-:W-:Y:S02]  /*1e40*/  PRMT R59, R48, 0x5410, R33 ;  /* 0x00005410303b7816 */ /* 0x000fe40000000021 */
[----:B------:R-:W-:Y:S02]  /*1e50*/  SHF.R.U32.HI R30, RZ, 0xf, R30 ;  /* 0x0000000fff1e7819 */ /* 0x000fe4000001161e */
[----:B------:R-:W-:-:S02]  /*1e60*/  SHF.R.U32.HI R33, RZ, 0xf, R31 ;  /* 0x0000000fff217819 */ /* 0x000fc4000001161f */
[----:B------:R-:W-:Y:S02]  /*1e70*/  PRMT R49, R56, 0x5410, R49 ;  /* 0x0000541038317816 */ /* 0x000fe40000000031 */
[----:B------:R-:W-:Y:S01]  /*1e80*/  PRMT R48, R33, 0x5410, R30 ;  /* 0x0000541021307816 */ /* 0x000fe2000000001e */
[----:B------:R-:W-:Y:S02]  /*1e90*/  VIADD.16x2 R60, R58, R59 ;  /* 0x0000003b3a3c7236 */ /* 0x000fe40000000200 */
[----:B------:R-:W-:Y:S02]  /*1ea0*/  IMAD.IADD R31, R44, 0x1, R47 ;  /* 0x000000012c1f7824 */ /* 0x000fe400078e022f */
[----:B------:R-:W-:Y:S01]  /*1eb0*/  VIADD.16x2 R61, R49, R48 ;  /* 0x00000030313d7236 */ /* 0x000fe20000000200 */
[----:B------:R-:W-:Y:S01]  /*1ec0*/  PRMT R33, R60, 0x7632, R33 ;  /* 0x000076323c217816 */ /* 0x000fe20000000021 */
[----:B------:R-:W-:Y:S02]  /*1ed0*/  IMAD.MOV.U32 R56, RZ, RZ, RZ ;  /* 0x000000ffff387224 */ /* 0x000fe400078e00ff */
[----:B------:R-:W-:Y:S01]  /*1ee0*/  IMAD.WIDE R30, R31, 0x4, R28 ;  /* 0x000000041f1e7825 */ /* 0x000fe200078e021c */
[----:B------:R-:W-:-:S02]  /*1ef0*/  PRMT R59, R61, 0x7632, R59 ;  /* 0x000076323d3b7816 */ /* 0x000fc4000000003b */
[----:B------:R-:W-:Y:S01]  /*1f00*/  LOP3.LUT R48, R33, 0xffff, RZ, 0xc0, !PT ;  /* 0x0000ffff21307812 */ /* 0x000fe200078ec0ff */
[----:B------:R-:W-:Y:S01]  /*1f10*/  VIADD.16x2 R58, R32, R57 ;  /* 0x00000039203a7236 */ /* 0x000fe20000000200 */
[----:B------:R-:W-:Y:S01]  /*1f20*/  PRMT R32, R60, 0x7610, R32 ;  /* 0x000076103c207816 */ /* 0x000fe20000000020 */
[----:B------:R0:W4:Y:S01]  /*1f30*/  @P4 LDG.E.EL R56, desc[UR4][R30.64] ;  /* 0x000000041e384981 */ /* 0x000122000c2e1900 */
[----:B------:R-:W-:Y:S02]  /*1f40*/  LOP3.LUT R60, R59, 0xffff, RZ, 0xc0, !PT ;  /* 0x0000ffff3b3c7812 */ /* 0x000fe400078ec0ff */
[----:B------:R-:W-:Y:S02]  /*1f50*/  PRMT R49, R48, 0x8880, RZ ;  /* 0x0000888030317816 */ /* 0x000fe400000000ff */
[----:B------:R-:W-:Y:S02]  /*1f60*/  PRMT R48, R61, 0x7610, R48 ;  /* 0x000076103d307816 */ /* 0x000fe40000000030 */
[----:B0-----:R-:W-:-:S02]  /*1f70*/  PRMT R30, R33, 0x8880, RZ ;  /* 0x00008880211e7816 */ /* 0x001fc400000000ff */
[----:B------:R-:W-:Y:S02]  /*1f80*/  LOP3.LUT R31, R32, 0xffff, RZ, 0xc0, !PT ;  /* 0x0000ffff201f7812 */ /* 0x000fe400078ec0ff */
[----:B------:R-:W-:Y:S02]  /*1f90*/  PRMT R33, R60, 0x8880, RZ ;  /* 0x000088803c217816 */ /* 0x000fe400000000ff */
[----:B------:R-:W-:Y:S01]  /*1fa0*/  PRMT R60, R32, 0x8880, RZ ;  /* 0x00008880203c7816 */ /* 0x000fe200000000ff */
[----:B------:R-:W-:Y:S01]  /*1fb0*/  VIADD R32, R49, 0x1 ;  /* 0x0000000131207836 */ /* 0x000fe20000000000 */
[----:B------:R-:W-:Y:S02]  /*1fc0*/  PRMT R61, R31, 0x8880, RZ ;  /* 0x000088801f3d7816 */ /* 0x000fe400000000ff */
[----:B------:R-:W-:Y:S02]  /*1fd0*/  PRMT R31, R59, 0x8880, RZ ;  /* 0x000088803b1f7816 */ /* 0x000fe400000000ff */
[----:B------:R-:W-:-:S02]  /*1fe0*/  ISETP.GE.AND P3, PT, R32, R33, PT ;  /* 0x000000212000720c */ /* 0x000fc40003f66270 */
[----:B------:R-:W-:Y:S02]  /*1ff0*/  PRMT R33, R48, 0x8880, RZ ;  /* 0x0000888030217816 */ /* 0x000fe400000000ff */
[----:B------:R-:W-:Y:S02]  /*2000*/  ISETP.GE.AND P6, PT, R30, R31, PT ;  /* 0x0000001f1e00720c */ /* 0x000fe40003fc6270 */
[----:B------:R-:W-:Y:S02]  /*2010*/  PRMT R57, R58, 0x7632, R57 ;  /* 0x000076323a397816 */ /* 0x000fe40000000039 */
[CC--:B------:R-:W-:Y:S02]  /*2020*/  ISETP.LT.AND P1, PT, R60.reuse, R33.reuse, !P6 ;  /* 0x000000213c00720c */ /* 0x0c0fe40007721270 */
[----:B------:R-:W-:Y:S02]  /*2030*/  ISETP.LT.AND P4, PT, R60, R33, !P3 ;  /* 0x000000213c00720c */ /* 0x000fe40005f81270 */
[----:B------:R-:W-:-:S02]  /*2040*/  LOP3.LUT R33, R57, 0xffff, RZ, 0xc0, !PT ;  /* 0x0000ffff39217812 */ /* 0x000fc400078ec0ff */
[----:B------:R-:W-:Y:S02]  /*2050*/  LOP3.LUT R32, R58, 0xffff, RZ, 0xc0, !PT ;  /* 0x0000ffff3a207812 */ /* 0x000fe400078ec0ff */
[----:B------:R-:W-:Y:S02]  /*2060*/  LOP3.LUT R48, R48, 0xffff, RZ, 0xc0, !PT ;  /* 0x0000ffff30307812 */ /* 0x000fe400078ec0ff */
[----:B------:R-:W-:Y:S01]  /*2070*/  PRMT R63, R33, 0x8880, RZ ;  /* 0x00008880213f7816 */ /* 0x000fe200000000ff */
[----:B------:R-:W-:Y:S01]  /*2080*/  VIADD R33, R61, 0x1 ;  /* 0x000000013d217836 */ /* 0x000fe20000000000 */
[----:B------:R-:W-:Y:S02]  /*2090*/  PRMT R62, R32, 0x8880, RZ ;  /* 0x00008880203e7816 */ /* 0x000fe400000000ff */
[----:B------:R-:W-:Y:S02]  /*20a0*/  PRMT R48, R48, 0x8880, RZ ;  /* 0x0000888030307816 */ /* 0x000fe400000000ff */
[----:B------:R-:W-:Y:S01]  /*20b0*/  P2R R59, PR, RZ, 0x10 ;  /* 0x00000010ff3b7803 */ /* 0x000fe20000000000 */
[----:B------:R-:W-:Y:S01]  /*20c0*/  VIADD R64, R62, 0x1 ;  /* 0x000000013e407836 */ /* 0x000fe20000000000 */
[----:B------:R-:W-:-:S04]  /*20d0*/  ISETP.GE.AND P4, PT, R33, R48, PT ;  /* 0x000000302100720c */ /* 0x000fc80003f86270 */
[----:B------:R-:W-:Y:S02]  /*20e0*/  ISETP.LT.AND P5, PT, R30, R31, !P4 ;  /* 0x0000001f1e00720c */ /* 0x000fe400067a1270 */
[----:B------:R-:W-:Y:S01]  /*20f0*/  ISETP.GE.AND P4, PT, R64, R63, PT ;  /* 0x0000003f4000720c */ /* 0x000fe20003f86270 */
[----:B------:R-:W-:Y:S01]  /*2100*/  IMAD.SHL.U32 R49, R49, 0x4, RZ ;  /* 0x0000000431317824 */ /* 0x000fe200078e00ff */
[----:B------:R-:W-:Y:S02]  /*2110*/  P2R R65, PR, RZ, 0x20 ;  /* 0x00000020ff417803 */ /* 0x000fe40000000000 */
[----:B------:R-:W-:Y:S02]  /*2120*/  ISETP.LT.AND P5, PT, R30, R31, !P4 ;  /* 0x0000001f1e00720c */ /* 0x000fe400067a1270 */
[----:B------:R-:W-:Y:S02]  /*2130*/  ISETP.LT.AND P4, PT, R33, R48, !P3 ;  /* 0x000000302100720c */ /* 0x000fe40005f81270 */
[----:B------:R-:W-:-:S02]  /*2140*/  P2R R66, PR, RZ, 0x20 ;  /* 0x00000020ff427803 */ /* 0x000fc40000000000 */
[----:B------:R-:W-:Y:S02]  /*2150*/  IADD3 R33, P5, R46, R49, RZ ;  /* 0x000000312e217210 */ /* 0x000fe40007fbe0ff */
[----:B------:R-:W-:Y:S02]  /*2160*/  SHF.R.S32.HI R48, RZ, 0x1f, R61 ;  /* 0x0000001fff307819 */ /* 0x000fe4000001143d */
[----:B------:R-:W-:Y:S02]  /*2170*/  LEA.HI.X.SX32 R70, R49, R68, 0x1, P5 ;  /* 0x0000004431467211 */ /* 0x000fe400028f0eff */
[----:B------:R-:W-:-:S05]  /*2180*/  IADD3 R31, P5, R61, R33, RZ ;  /* 0x000000213d1f7210 */ /* 0x000fca0007fbe0ff */
[----:B------:R-:W-:Y:S01]  /*2190*/  IMAD.X R68, R48, 0x1, R70, P5 ;  /* 0x0000000130447824 */ /* 0x000fe200028e0646 */
[----:B------:R-:W-:-:S04]  /*21a0*/  LEA R30, P5, R31, UR6, 0x2 ;  /* 0x000000061f1e7c11 */ /* 0x000fc8000f8a10ff */
[----:B------:R-:W-:Y:S02]  /*21b0*/  LEA.HI.X R31, R31, UR7, R68, 0x2, P5 ;  /* 0x000000071f1f7c11 */ /* 0x000fe4000a8f1444 */
[----:B------:R-:W-:Y:S02]  /*21c0*/  PRMT R68, R32, 0x8880, RZ ;  /* 0x0000888020447816 */ /* 0x000fe400000000ff */
[----:B------:R-:W-:Y:S02]  /*21d0*/  P2R R67, PR, RZ, 0x10 ;  /* 0x00000010ff437803 */ /* 0x000fe40000000000 */
[----:B------:R-:W-:Y:S02]  /*21e0*/  ISETP.NE.AND P4, PT, R69, RZ, PT ;  /* 0x000000ff4500720c */ /* 0x000fe40003f85270 */
[----:B------:R-:W-:Y:S02]  /*21f0*/  SHF.R.S32.HI R69, RZ, 0x1f, R68 ;  /* 0x0000001fff457819 */ /* 0x000fe40000011444 */
[----:B------:R-:W-:-:S05]  /*2200*/  IADD3 R33, P5, R68, R33, RZ ;  /* 0x0000002144217210 */ /* 0x000fca0007fbe0ff */
[----:B------:R-:W-:Y:S01]  /*2210*/  IMAD.X R70, R69, 0x1, R70, P5 ;  /* 0x0000000145467824 */ /* 0x000fe200028e0646 */
[----:B------:R-:W-:-:S04]  /*2220*/  LEA R32, P5, R33, UR6, 0x2 ;  /* 0x0000000621207c11 */ /* 0x000fc8000f8a10ff */
[----:B------:R-:W-:Y:S02]  /*2230*/  LEA.HI.X R33, R33, UR7, R70, 0x2, P5 ;  /* 0x0000000721217c11 */ /* 0x000fe4000a8f1446 */
[----:B------:R-:W-:Y:S02]  /*2240*/  SHF.R.S32.HI R70, RZ, 0x1f, R34 ;  /* 0x0000001fff467819 */ /* 0x000fe40000011422 */
[----:B------:R-:W-:-:S05]  /*2250*/  IADD3 R37, P5, R37, R34, RZ ;  /* 0x0000002225257210 */ /* 0x000fca0007fbe0ff */
[----:B------:R-:W-:Y:S01]  /*2260*/  IMAD.X R36, R36, 0x1, R70, P5 ;  /* 0x0000000124247824 */ /* 0x000fe200028e0646 */
[----:B------:R-:W-:-:S05]  /*2270*/  IADD3 R73, P5, R34, R73, RZ ;  /* 0x0000004922497210 */ /* 0x000fca0007fbe0ff */
[----:B------:R-:W-:Y:S01]  /*2280*/  IMAD.X R70, R35, 0x1, R70, P5 ;  /* 0x0000000123467824 */ /* 0x000fe200028e0646 */
[----:B------:R-:W-:-:S04]  /*2290*/  LEA R34, P5, R37, UR6, 0x2 ;  /* 0x0000000625227c11 */ /* 0x000fc8000f8a10ff */
[----:B------:R-:W-:Y:S02]  /*22a0*/  LEA.HI.X R35, R37, UR7, R36, 0x2, P5 ;  /* 0x0000000725237c11 */ /* 0x000fe4000a8f1424 */
        /* <DEDUP_REMOVED lines=19> */
[----:B------:R-:W-:Y:S01]  /*23e0*/  LEA.HI.X R45, R47, UR7, R70, 0x2, P5 ;  /* 0x000000072f2d7c11 */ /* 0x000fe2000a8f1446 */
[----:B------:R-:W-:-:S05]  /*23f0*/  IMAD.IADD R70, R46, 0x1, R49 ;  /* 0x000000012e467824 */ /* 0x000fca00078e0231 */
[----:B------:R-:W-:Y:S02]  /*2400*/  SHF.R.S32.HI R46, RZ, 0x1f, R70 ;  /* 0x0000001fff2e7819 */ /* 0x000fe40000011446 */
[----:B------:R-:W-:-:S05]  /*2410*/  IADD3 R47, P5, R61, R70, RZ ;  /* 0x000000463d2f7210 */ /* 0x000fca0007fbe0ff */
[----:B------:R-:W-:Y:S01]  /*2420*/  IMAD.X R48, R48, 0x1, R46, P5 ;  /* 0x0000000130307824 */ /* 0x000fe200028e062e */
[----:B------:R-:W-:-:S05]  /*2430*/  IADD3 R68, P5, R70, R68, RZ ;  /* 0x0000004446447210 */ /* 0x000fca0007fbe0ff */
[----:B------:R-:W-:Y:S01]  /*2440*/  IMAD.X R69, R69, 0x1, R46, P5 ;  /* 0x0000000145457824 */ /* 0x000fe200028e062e */
[----:B------:R-:W-:Y:S02]  /*2450*/  LEA R46, P5, R47, UR6, 0x2 ;  /* 0x000000062f2e7c11 */ /* 0x000fe4000f8a10ff */
[----:B------:R-:W-:Y:S02]  /*2460*/  PRMT R57, R57, 0x8880, RZ ;  /* 0x0000888039397816 */ /* 0x000fe400000000ff */
[----:B------:R-:W-:Y:S02]  /*2470*/  LEA.HI.X R47, R47, UR7, R48, 0x2, P5 ;  /* 0x000000072f2f7c11 */ /* 0x000fe4000a8f1430 */
[----:B------:R-:W-:Y:S02]  /*2480*/  LEA R48, P5, R68, UR6, 0x2 ;  /* 0x0000000644307c11 */ /* 0x000fe4000f8a10ff */
[----:B------:R-:W-:Y:S02]  /*2490*/  PRMT R58, R58, 0x8880, RZ ;  /* 0x000088803a3a7816 */ /* 0x000fe400000000ff */
[----:B------:R-:W-:-:S02]  /*24a0*/  LEA.HI.X R49, R68, UR7, R69, 0x2, P5 ;  /* 0x0000000744317c11 */ /* 0x000fc4000a8f1445 */
[CC--:B------:R-:W-:Y:S02]  /*24b0*/  ISETP.LT.AND P5, PT, R58.reuse, R57.reuse, !P6 ;  /* 0x000000393a00720c */ /* 0x0c0fe400077a1270 */
[----:B------:R-:W-:-:S04]  /*24c0*/  ISETP.LT.AND P6, PT, R58, R57, !P3 ;  /* 0x000000393a00720c */ /* 0x000fc80005fc1270 */
[----:B------:R-:W-:Y:S02]  /*24d0*/  P2R R58, PR, RZ, 0x40 ;  /* 0x00000040ff3a7803 */ /* 0x000fe40000000000 */
[----:B------:R-:W-:Y:S01]  /*24e0*/  ISETP.NE.AND P6, PT, R66, RZ, PT ;  /* 0x000000ff4200720c */ /* 0x000fe20003fc5270 */
[----:B------:R-:W-:-:S12]  /*24f0*/  IMAD.MOV.U32 R73, RZ, RZ, RZ ;  /* 0x000000ffff497224 */ /* 0x000fd800078e00ff */
[----:B------:R-:W5:Y:S01]  /*2500*/  @P6 LDG.E.EL R73, desc[UR4][R32.64+0x4] ;  /* 0x0000040420496981 */ /* 0x000f62000c2e1900 */
[----:B------:R-:W-:Y:S01]  /*2510*/  ISETP.LT.AND P3, PT, R64, R63, !P3 ;  /* 0x0000003f4000720c */ /* 0x000fe20005f61270 */
[----:B------:R-:W-:Y:S01]  /*2520*/  IMAD.IADD R69, R61, 0x1, R70 ;  /* 0x000000013d457824 */ /* 0x000fe200078e0246 */
[----:B------:R-:W-:Y:S02]  /*2530*/  P2R R71, PR, RZ, 0x20 ;  /* 0x00000020ff477803 */ /* 0x000fe40000000000 */
[----:B------:R-:W-:Y:S02]  /*2540*/  P2R R63, PR, RZ, 0x8 ;  /* 0x00000008ff3f7803 */ /* 0x000fe40000000000 */
[----:B------:R-:W-:Y:S01]  /*2550*/  ISETP.NE.AND P3, PT, R14, RZ, PT ;  /* 0x000000ff0e00720c */ /* 0x000fe20003f65270 */
[----:B------:R-:W-:Y:S01]  /*2560*/  IMAD.MOV.U32 R14, RZ, RZ, RZ ;  /* 0x000000ffff0e7224 */ /* 0x000fe200078e00ff */
[----:B------:R-:W-:Y:S01]  /*2570*/  ISETP.NE.AND P5, PT, R16, RZ, PT ;  /* 0x000000ff1000720c */ /* 0x000fe20003fa5270 */
[----:B------:R-:W-:Y:S01]  /*2580*/  IMAD.WIDE R68, R69, 0x4, R28 ;  /* 0x0000000445447825 */ /* 0x000fe200078e021c */
[----:B--2---:R-:W-:-:S02]  /*2590*/  SEL R23, R23, RZ, P4 ;  /* 0x000000ff17177207 */ /* 0x004fc40002000000 */
[----:B------:R-:W-:Y:S02]  /*25a0*/  FSEL R16, RZ, 1, !P4 ;  /* 0x3f800000ff107808 */ /* 0x000fe40006000000 */
[----:B------:R-:W-:Y:S01]  /*25b0*/  ISETP.NE.AND P4, PT, R13, RZ, PT ;  /* 0x000000ff0d00720c */ /* 0x000fe20003f85270 */
[----:B------:R0:W2:Y:S03]  /*25c0*/  @P1 LDG.E.EL R14, desc[UR4][R68.64] ;  /* 0x00000004440e1981 */ /* 0x0000a6000c2e1900 */
[----:B0-----:R-:W-:Y:S02]  /*25d0*/  P2R R68, PR, RZ, 0x10 ;  /* 0x00000010ff447803 */ /* 0x001fe40000000000 */
[----:B------:R-:W-:-:S04]  /*25e0*/  ISETP.NE.AND P4, PT, R10, RZ, PT ;  /* 0x000000ff0a00720c */ /* 0x000fc80003f85270 */
[----:B------:R-:W-:Y:S02]  /*25f0*/  P2R R66, PR, RZ, 0x10 ;  /* 0x00000010ff427803 */ /* 0x000fe40000000000 */
[----:B------:R-:W-:-:S04]  /*2600*/  ISETP.NE.AND P4, PT, R11, RZ, PT ;  /* 0x000000ff0b00720c */ /* 0x000fc80003f85270 */
[----:B------:R-:W-:Y:S02]  /*2610*/  P2R R69, PR, RZ, 0x10 ;  /* 0x00000010ff457803 */ /* 0x000fe40000000000 */
[----:B------:R-:W-:-:S04]  /*2620*/  ISETP.NE.AND P4, PT, R65, RZ, PT ;  /* 0x000000ff4100720c */ /* 0x000fc80003f85270 */
[----:B------:R-:W-:Y:S02]  /*2630*/  P2R R64, PR, RZ, 0x10 ;  /* 0x00000010ff407803 */ /* 0x000fe40000000000 */
[----:B------:R-:W-:-:S04]  /*2640*/  ISETP.NE.AND P4, PT, R8, RZ, PT ;  /* 0x000000ff0800720c */ /* 0x000fc80003f85270 */
[----:B------:R-:W-:Y:S02]  /*2650*/  SEL R32, R53, RZ, P4 ;  /* 0x000000ff35207207 */ /* 0x000fe40002000000 */
[----:B------:R-:W-:Y:S02]  /*2660*/  FSEL R33, RZ, 1, !P4 ;  /* 0x3f800000ff217808 */ /* 0x000fe40006000000 */
[----:B------:R-:W-:Y:S01]  /*2670*/  ISETP.NE.AND P4, PT, R64, RZ, PT ;  /* 0x000000ff4000720c */ /* 0x000fe20003f85270 */
[----:B------:R-:W-:Y:S01]  /*2680*/  IMAD.MOV.U32 R53, RZ, RZ, RZ ;  /* 0x000000ffff357224 */ /* 0x000fe200078e00ff */
[----:B---3--:R-:W-:Y:S01]  /*2690*/  SEL R57, R25, RZ, P2 ;  /* 0x000000ff19397207 */ /* 0x008fe20001000000 */
[----:B------:R-:W-:Y:S01]  /*26a0*/  IMAD.MOV.U32 R64, RZ, RZ, RZ ;  /* 0x000000ffff407224 */ /* 0x000fe200078e00ff */
[----:B------:R-:W-:-:S09]  /*26b0*/  FSEL R25, RZ, 1, !P2 ;  /* 0x3f800000ff197808 */ /* 0x000fd20005000000 */
[----:B------:R-:W3:Y:S01]  /*26c0*/  @P4 LDG.E.EL R53, desc[UR4][R30.64+0x4] ;  /* 0x000004041e354981 */ /* 0x000ee2000c2e1900 */
[----:B------:R-:W-:Y:S02]  /*26d0*/  ISETP.NE.AND P4, PT, R69, RZ, PT ;  /* 0x000000ff4500720c */ /* 0x000fe40003f85270 */
[----:B------:R-:W-:Y:S02]  /*26e0*/  ISETP.NE.AND P2, PT, R15, RZ, PT ;  /* 0x000000ff0f00720c */ /* 0x000fe40003f45270 */
[----:B------:R-:W-:Y:S02]  /*26f0*/  SEL R61, R27, RZ, P5 ;  /* 0x000000ff1b3d7207 */ /* 0x000fe40002800000 */
[----:B------:R-:W-:Y:S02]  /*2700*/  FSEL R27, RZ, 1, !P5 ;  /* 0x3f800000ff1b7808 */ /* 0x000fe40006800000 */
[----:B----4-:R-:W-:Y:S02]  /*2710*/  SEL R24, R24, RZ, P0 ;  /* 0x000000ff18187207 */ /* 0x010fe40000000000 */
[----:B------:R-:W-:-:S03]  /*2720*/  FSEL R8, RZ, 1, !P0 ;  /* 0x3f800000ff087808 */ /* 0x000fc60004000000 */
[----:B------:R-:W4:Y:S01]  /*2730*/  @P4 LDG.E.EL R64, desc[UR4][R34.64+0x10] ;  /* 0x0000100422404981 */ /* 0x000f22000c2e1900 */
[----:B------:R-:W-:Y:S01]  /*2740*/  ISETP.NE.AND P4, PT, R66, RZ, PT ;  /* 0x000000ff4200720c */ /* 0x000fe20003f85270 */
[----:B------:R-:W-:Y:S01]  /*2750*/  IMAD.MOV.U32 R66, RZ, RZ, RZ ;  /* 0x000000ffff427224 */ /* 0x000fe200078e00ff */
[----:B------:R-:W-:Y:S02]  /*2760*/  ISETP.NE.AND P5, PT, R71, RZ, PT ;  /* 0x000000ff4700720c */ /* 0x000fe40003fa5270 */
[----:B------:R-:W-:Y:S01]  /*2770*/  ISETP.NE.AND P0, PT, R2, RZ, PT ;  /* 0x000000ff0200720c */ /* 0x000fe20003f05270 */
[----:B------:R-:W-:Y:S01]  /*2780*/  IMAD.IADD R71, R62, 0x1, R70 ;  /* 0x000000013e477824 */ /* 0x000fe200078e0246 */
[----:B------:R-:W-:Y:S01]  /*2790*/  SEL R72, R52, RZ, P3 ;  /* 0x000000ff34487207 */ /* 0x000fe20001800000 */
[----:B------:R-:W3:Y:S01]  /*27a0*/  @P2 LDG.E.EL R66, desc[UR4][R36.64+0x14] ;  /* 0x0000140424422981 */ /* 0x000ee2000c2e1900 */
[----:B------:R-:W-:Y:S02]  /*27b0*/  FSEL R52, RZ, 1, !P3 ;  /* 0x3f800000ff347808 */ /* 0x000fe40005800000 */
[----:B------:R-:W-:-:S02]  /*27c0*/  P2R R60, PR, RZ, 0x2 ;  /* 0x00000002ff3c7803 */ /* 0x000fc40000000000 */
[----:B------:R-:W-:Y:S01]  /*27d0*/  ISETP.NE.AND P3, PT, R20, RZ, PT ;  /* 0x000000ff1400720c */ /* 0x000fe20003f65270 */
[----:B------:R-:W-:Y:S01]  /*27e0*/  IMAD.MOV.U32 R20, RZ, RZ, RZ ;  /* 0x000000ffff147224 */ /* 0x000fe200078e00ff */
[----:B------:R-:W-:Y:S01]  /*27f0*/  ISETP.NE.AND P1, PT, R5, RZ, PT ;  /* 0x000000ff0500720c */ /* 0x000fe20003f25270 */
[----:B------:R-:W-:Y:S01]  /*2800*/  IMAD.WIDE R28, R71, 0x4, R28 ;  /* 0x00000004471c7825 */ /* 0x000fe200078e021c */
[----:B------:R-:W-:-:S03]  /*2810*/  ISETP.NE.AND P2, PT, R22, RZ, PT ;  /* 0x000000ff1600720c */ /* 0x000fc60003f45270 */
[----:B------:R-:W-:Y:S01]  /*2820*/  IMAD.MOV.U32 R22, RZ, RZ, RZ ;  /* 0x000000ffff167224 */ /* 0x000fe200078e00ff */
[----:B------:R0:W3:Y:S05]  /*2830*/  @P5 LDG.E.EL R20, desc[UR4][R28.64] ;  /* 0x000000041c145981 */ /* 0x0000ea000c2e1900 */
[----:B------:R-:W3:Y:S01]  /*2840*/  @P0 LDG.E.EL R22, desc[UR4][R38.64+0x14] ;  /* 0x0000140426160981 */ /* 0x000ee2000c2e1900 */
[----:B------:R-:W-:Y:S01]  /*2850*/  ISETP.NE.AND P0, PT, R4, RZ, PT ;  /* 0x000000ff0400720c */ /* 0x000fe20003f05270 */
[----:B0-----:R-:W-:Y:S01]  /*2860*/  IMAD.MOV.U32 R28, RZ, RZ, RZ ;  /* 0x000000ffff1c7224 */ /* 0x001fe200078e00ff */
[----:B------:R-:W-:Y:S02]  /*2870*/  P2R R29, PR, RZ, 0x20 ;  /* 0x00000020ff1d7803 */ /* 0x000fe40000000000 */
[----:B------:R-:W-:-:S03]  /*2880*/  ISETP.NE.AND P5, PT, R0, RZ, PT ;  /* 0x000000ff0000720c */ /* 0x000fc60003fa5270 */
[----:B------:R0:W3:Y:S01]  /*2890*/  @P1 LDG.E.EL R28, desc[UR4][R38.64+0x10] ;  /* 0x00001004261c1981 */ /* 0x0000e2000c2e1900 */
[----:B------:R-:W-:Y:S01]  /*28a0*/  ISETP.NE.AND P1, PT, R19, RZ, PT ;  /* 0x000000ff1300720c */ /* 0x000fe20003f25270 */
[----:B------:R-:W-:Y:S02]  /*28b0*/  IMAD.MOV.U32 R19, RZ, RZ, RZ ;  /* 0x000000ffff137224 */ /* 0x000fe400078e00ff */
[----:B------:R-:W-:Y:S01]  /*28c0*/  IMAD.MOV.U32 R4, RZ, RZ, RZ ;  /* 0x000000ffff047224 */ /* 0x000fe200078e00ff */
[----:B------:R-:W-:-:S03]  /*28d0*/  P2R R30, PR, RZ, 0x1 ;  /* 0x00000001ff1e7803 */ /* 0x000fc60000000000 */
[----:B------:R-:W3:Y:S01]  /*28e0*/  @P0 LDG.E.EL R19, desc[UR4][R40.64+0x14] ;  /* 0x0000140428130981 */ /* 0x000ee2000c2e1900 */
[----:B------:R-:W-:-:S03]  /*28f0*/  ISETP.NE.AND P0, PT, R17, RZ, PT ;  /* 0x000000ff1100720c */ /* 0x000fc60003f05270 */
[----:B------:R-:W3:Y:S01]  /*2900*/  @P5 LDG.E.EL R4, desc[UR4][R40.64+0x10] ;  /* 0x0000100428045981 */ /* 0x000ee2000c2e1900 */
[----:B------:R-:W-:-:S04]  /*2910*/  ISETP.NE.AND P5, PT, R60, RZ, PT ;  /* 0x000000ff3c00720c */ /* 0x000fc80003fa5270 */
[----:B0-----:R-:W-:Y:S02]  /*2920*/  P2R R38, PR, RZ, 0x20 ;  /* 0x00000020ff267803 */ /* 0x001fe40000000000 */
[----:B------:R-:W-:Y:S01]  /*2930*/  ISETP.NE.AND P5, PT, R18, RZ, PT ;  /* 0x000000ff1200720c */ /* 0x000fe20003fa5270 */
[----:B------:R-:W-:Y:S01]  /*2940*/  IMAD.MOV.U32 R18, RZ, RZ, RZ ;  /* 0x000000ffff127224 */ /* 0x000fe200078e00ff */
[----:B------:R-:W-:Y:S02]  /*2950*/  FSEL R62, RZ, 1, !P6 ;  /* 0x3f800000ff3e7808 */ /* 0x000fe40007000000 */
[----:B------:R-:W-:-:S03]  /*2960*/  P2R R31, PR, RZ, 0x1 ;  /* 0x00000001ff1f7803 */ /* 0x000fc60000000000 */
[----:B------:R-:W3:Y:S01]  /*2970*/  @P0 LDG.E.EL R18, desc[UR4][R42.64+0x10] ;  /* 0x000010042a120981 */ /* 0x000ee2000c2e1900 */
[----:B------:R-:W-:Y:S01]  /*2980*/  ISETP.NE.AND P0, PT, R21, RZ, PT ;  /* 0x000000ff1500720c */ /* 0x000fe20003f05270 */
[----:B------:R-:W-:-:S06]  /*2990*/  IMAD.MOV.U32 R21, RZ, RZ, RZ ;  /* 0x000000ffff157224 */ /* 0x000fcc00078e00ff */
[----:B------:R-:W3:Y:S01]  /*29a0*/  @P3 LDG.E.EL R21, desc[UR4][R44.64+0x10] ;  /* 0x000010042c153981 */ /* 0x000ee2000c2e1900 */
[----:B-----5:R-:W-:Y:S02]  /*29b0*/  SEL R70, R73, RZ, P6 ;  /* 0x000000ff49467207 */ /* 0x020fe40003000000 */
[----:B------:R-:W-:Y:S01]  /*29c0*/  ISETP.NE.AND P6, PT, R59, RZ, PT ;  /* 0x000000ff3b00720c */ /* 0x000fe20003fc5270 */
[----:B------:R-:W-:-:S06]  /*29d0*/  IMAD.MOV.U32 R59, RZ, RZ, RZ ;  /* 0x000000ffff3b7224 */ /* 0x000fcc00078e00ff */
[----:B------:R0:W5:Y:S02]  /*29e0*/  @P4 LDG.E.EL R59, desc[UR4][R34.64+0x14] ;  /* 0x00001404223b4981 */ /* 0x000164000c2e1900 */
[----:B0-----:R-:W-:Y:S02]  /*29f0*/  P2R R35, PR, RZ, 0x8 ;  /* 0x00000008ff237803 */ /* 0x001fe40000000000 */
[----:B------:R-:W-:Y:S01]  /*2a00*/  ISETP.NE.AND P3, PT, R7, RZ, PT ;  /* 0x000000ff0700720c */ /* 0x000fe20003f65270 */
[----:B------:R-:W-:-:S06]  /*2a10*/  IMAD.MOV.U32 R7, RZ, RZ, RZ ;  /* 0x000000ffff077224 */ /* 0x000fcc00078e00ff */
[----:B------:R-:W5:Y:S01]  /*2a20*/  @P6 LDG.E.EL R7, desc[UR4][R46.64+0x10] ;  /* 0x000010042e076981 */ /* 0x000f62000c2e1900 */
[----:B------:R-:W-:Y:S01]  /*2a30*/  ISETP.NE.AND P4, PT, R68, RZ, PT ;  /* 0x000000ff4400720c */ /* 0x000fe20003f85270 */
[----:B------:R-:W-:Y:S02]  /*2a40*/  IMAD.MOV.U32 R17, RZ, RZ, RZ ;  /* 0x000000ffff117224 */ /* 0x000fe400078e00ff */
[----:B------:R-:W-:Y:S01]  /*2a50*/  IMAD.MOV.U32 R68, RZ, RZ, RZ ;  /* 0x000000ffff447224 */ /* 0x000fe200078e00ff */
[----:B------:R-:W-:-:S03]  /*2a60*/  P2R R34, PR, RZ, 0x2 ;  /* 0x00000002ff227803 */ /* 0x000fc60000000000 */
[----:B------:R-:W5:Y:S01]  /*2a70*/  @P1 LDG.E.EL R17, desc[UR4][R42.64+0x14] ;  /* 0x000014042a111981 */ /* 0x000f62000c2e1900 */
[----:B------:R-:W-:Y:S01]  /*2a80*/  ISETP.NE.AND P1, PT, R9, RZ, PT ;  /* 0x000000ff0900720c */ /* 0x000fe20003f25270 */
[----:B------:R-:W-:-:S04]  /*2a90*/  IMAD.MOV.U32 R9, RZ, RZ, RZ ;  /* 0x000000ffff097224 */ /* 0x000fc800078e00ff */
[----:B------:R0:W5:Y:S01]  /*2aa0*/  @P4 LDG.E.EL R68, desc[UR4][R36.64+0x10] ;  /* 0x0000100424444981 */ /* 0x000162000c2e1900 */
[----:B------:R-:W-:-:S03]  /*2ab0*/  ISETP.NE.AND P4, PT, R67, RZ, PT ;  /* 0x000000ff4300720c */ /* 0x000fc60003f85270 */
[----:B------:R-:W5:Y:S01]  /*2ac0*/  @P2 LDG.E.EL R9, desc[UR4][R44.64+0x14] ;  /* 0x000014042c092981 */ /* 0x000f62000c2e1900 */
[----:B0-----:R-:W-:Y:S02]  /*2ad0*/  P2R R36, PR, RZ, 0x4 ;  /* 0x00000004ff247803 */ /* 0x001fe40000000000 */
[----:B------:R-:W-:Y:S01]  /*2ae0*/  ISETP.NE.AND P2, PT, R3, RZ, PT ;  /* 0x000000ff0300720c */ /* 0x000fe20003f45270 */
[----:B------:R-:W-:Y:S02]  /*2af0*/  IMAD.MOV.U32 R3, RZ, RZ, RZ ;  /* 0x000000ffff037224 */ /* 0x000fe400078e00ff */
[----:B------:R-:W-:Y:S01]  /*2b00*/  FADD R23, R32, R23 ;  /* 0x0000001720177221 */ /* 0x000fe20000000000 */
[----:B------:R-:W-:Y:S02]  /*2b10*/  SEL R56, R56, RZ, P5 ;  /* 0x000000ff38387207 */ /* 0x000fe40002800000 */
[----:B------:R-:W-:Y:S01]  /*2b20*/  FSEL R32, RZ, 1, !P5 ;  /* 0x3f800000ff207808 */ /* 0x000fe20006800000 */
[----:B------:R-:W5:Y:S01]  /*2b30*/  @P4 LDG.E.EL R3, desc[UR4][R46.64+0x14] ;  /* 0x000014042e034981 */ /* 0x000f62000c2e1900 */
[----:B------:R-:W-:-:S02]  /*2b40*/  P2R R39, PR, RZ, 0x10 ;  /* 0x00000010ff277803 */ /* 0x000fc40000000000 */
[----:B------:R-:W-:Y:S02]  /*2b50*/  ISETP.NE.AND P5, PT, R38, RZ, PT ;  /* 0x000000ff2600720c */ /* 0x000fe40003fa5270 */
[----:B------:R-:W-:Y:S02]  /*2b60*/  ISETP.NE.AND P4, PT, R12, RZ, PT ;  /* 0x000000ff0c00720c */ /* 0x000fe40003f85270 */
[----:B------:R-:W-:Y:S02]  /*2b70*/  SEL R42, R26, RZ, P3 ;  /* 0x000000ff1a2a7207 */ /* 0x000fe40001800000 */
[----:B--2---:R-:W-:Y:S02]  /*2b80*/  SEL R14, R14, RZ, P5 ;  /* 0x000000ff0e0e7207 */ /* 0x004fe40002800000 */
[----:B------:R-:W-:Y:S02]  /*2b90*/  FSEL R26, RZ, 1, !P5 ;  /* 0x3f800000ff1a7808 */ /* 0x000fe40006800000 */
[----:B------:R-:W-:-:S02]  /*2ba0*/  P2R R37, PR, RZ, 0x40 ;  /* 0x00000040ff257803 */ /* 0x000fc40000000000 */
[----:B------:R-:W-:Y:S02]  /*2bb0*/  P2R R40, PR, RZ, 0x10 ;  /* 0x00000010ff287803 */ /* 0x000fe40000000000 */
[----:B------:R-:W-:Y:S02]  /*2bc0*/  ISETP.NE.AND P5, PT, R29, RZ, PT ;  /* 0x000000ff1d00720c */ /* 0x000fe40003fa5270 */
[----:B------:R-:W-:Y:S02]  /*2bd0*/  ISETP.NE.AND P4, PT, R11, RZ, PT ;  /* 0x000000ff0b00720c */ /* 0x000fe40003f85270 */
[----:B------:R-:W-:Y:S02]  /*2be0*/  ISETP.NE.AND P6, PT, R10, RZ, PT ;  /* 0x000000ff0a00720c */ /* 0x000fe40003fc5270 */
[----:B------:R-:W-:Y:S02]  /*2bf0*/  SEL R41, R50, RZ, P1 ;  /* 0x000000ff32297207 */ /* 0x000fe40000800000 */
[----:B------:R-:W-:-:S02]  /*2c00*/  FSEL R10, RZ, 1, !P1 ;  /* 0x3f800000ff0a7808 */ /* 0x000fc40004800000 */
[----:B------:R-:W-:Y:S02]  /*2c10*/  ISETP.NE.AND P1, PT, R5, RZ, PT ;  /* 0x000000ff0500720c */ /* 0x000fe40003f25270 */
[----:B------:R-:W-:Y:S02]  /*2c20*/  FSEL R11, RZ, 1, !P2 ;  /* 0x3f800000ff0b7808 */ /* 0x000fe40005000000 */
[----:B----4-:R-:W-:Y:S02]  /*2c30*/  SEL R64, R64, RZ, P4 ;  /* 0x000000ff40407207 */ /* 0x010fe40002000000 */
[----:B------:R-:W-:Y:S01]  /*2c40*/  FSEL R12, RZ, 1, !P3 ;  /* 0x3f800000ff0c7808 */ /* 0x000fe20005800000 */
[----:B------:R-:W-:Y:S01]  /*2c50*/  FADD R10, R11, R10 ;  /* 0x0000000a0b0a7221 */ /* 0x000fe20000000000 */
[----:B------:R-:W-:Y:S02]  /*2c60*/  ISETP.NE.AND P3, PT, R15, RZ, PT ;  /* 0x000000ff0f00720c */ /* 0x000fe40003f65270 */
[----:B---3--:R-:W-:-:S02]  /*2c70*/  SEL R5, R20, RZ, P5 ;  /* 0x000000ff14057207 */ /* 0x008fc40002800000 */
[----:B------:R-:W-:Y:S02]  /*2c80*/  FSEL R20, RZ, 1, !P4 ;  /* 0x3f800000ff147808 */ /* 0x000fe40006000000 */
[----:B------:R-:W-:Y:S02]  /*2c90*/  ISETP.NE.AND P4, PT, R40, RZ, PT ;  /* 0x000000ff2800720c */ /* 0x000fe40003f85270 */
[----:B------:R-:W-:Y:S02]  /*2ca0*/  FSEL R15, RZ, 1, !P0 ;  /* 0x3f800000ff0f7808 */ /* 0x000fe40004000000 */
[----:B------:R-:W-:Y:S01]  /*2cb0*/  FSEL R11, RZ, 1, !P4 ;  /* 0x3f800000ff0b7808 */ /* 0x000fe20006000000 */
[----:B------:R-:W-:Y:S01]  /*2cc0*/  FADD R25, R25, R12 ;  /* 0x0000000c19197221 */ /* 0x000fe20000000000 */
[----:B------:R-:W-:Y:S01]  /*2cd0*/  FSEL R12, RZ, 1, !P6 ;  /* 0x3f800000ff0c7808 */ /* 0x000fe20007000000 */
[----:B------:R-:W-:Y:S01]  /*2ce0*/  FADD R15, R15, R8 ;  /* 0x000000080f0f7221 */ /* 0x000fe20000000000 */
[----:B------:R-:W-:Y:S01]  /*2cf0*/  SEL R55, R55, RZ, P0 ;  /* 0x000000ff37377207 */ /* 0x000fe20000000000 */
[----:B------:R-:W-:Y:S01]  /*2d00*/  FADD R8, R32, R11 ;  /* 0x0000000b20087221 */ /* 0x000fe20000000000 */
[----:B------:R-:W-:-:S02]  /*2d10*/  SEL R66, R66, RZ, P3 ;  /* 0x000000ff42427207 */ /* 0x000fc40001800000 */
[----:B------:R-:W-:Y:S02]  /*2d20*/  FSEL R32, RZ, 1, !P3 ;  /* 0x3f800000ff207808 */ /* 0x000fe40005800000 */
[----:B------:R-:W-:Y:S02]  /*2d30*/  SEL R54, R54, RZ, P2 ;  /* 0x000000ff36367207 */ /* 0x000fe40001000000 */
[----:B------:R-:W-:Y:S02]  /*2d40*/  ISETP.NE.AND P0, PT, R0, RZ, PT ;  /* 0x000000ff0000720c */ /* 0x000fe40003f05270 */
[----:B------:R-:W-:Y:S02]  /*2d50*/  ISETP.NE.AND P3, PT, R35, RZ, PT ;  /* 0x000000ff2300720c */ /* 0x000fe40003f65270 */
[----:B------:R-:W-:Y:S02]  /*2d60*/  ISETP.NE.AND P2, PT, R65, RZ, PT ;  /* 0x000000ff4100720c */ /* 0x000fe40003f45270 */
[----:B------:R-:W-:Y:S01]  /*2d70*/  FSEL R29, RZ, 1, !P5 ;  /* 0x3f800000ff1d7808 */ /* 0x000fe20006800000 */
[----:B------:R-:W-:Y:S01]  /*2d80*/  FADD R16, R33, R16 ;  /* 0x0000001021107221 */ /* 0x000fe20000000000 */
[----:B------:R-:W-:-:S02]  /*2d90*/  ISETP.NE.AND P5, PT, R13, RZ, PT ;  /* 0x000000ff0d00720c */ /* 0x000fc40003fa5270 */
[----:B------:R-:W-:Y:S02]  /*2da0*/  FSEL R35, RZ, 1, !P0 ;  /* 0x3f800000ff237808 */ /* 0x000fe40004000000 */
[----:B------:R-:W-:Y:S02]  /*2db0*/  FSEL R13, RZ, 1, !P2 ;  /* 0x3f800000ff0d7808 */ /* 0x000fe40005000000 */
[----:B------:R-:W-:Y:S02]  /*2dc0*/  SEL R4, R4, RZ, P0 ;  /* 0x000000ff04047207 */ /* 0x000fe40000000000 */
[----:B------:R-:W-:Y:S01]  /*2dd0*/  ISETP.NE.AND P0, PT, R31, RZ, PT ;  /* 0x000000ff1f00720c */ /* 0x000fe20003f05270 */
[----:B------:R-:W-:Y:S01]  /*2de0*/  FADD R35, R16, R35 ;  /* 0x0000002310237221 */ /* 0x000fe20000000000 */
[----:B------:R-:W-:Y:S01]  /*2df0*/  FADD R26, R26, R13 ;  /* 0x0000000d1a1a7221 */ /* 0x000fe20000000000 */
[----:B------:R-:W-:Y:S01]  /*2e00*/  IMAD.MOV.U32 R16, RZ, RZ, RZ ;  /* 0x000000ffff107224 */ /* 0x000fe200078e00ff */
[----:B------:R-:W-:-:S02]  /*2e10*/  SEL R13, R18, RZ, P0 ;  /* 0x000000ff120d7207 */ /* 0x000fc40000000000 */
[----:B------:R-:W-:Y:S01]  /*2e20*/  SEL R21, R21, RZ, P3 ;  /* 0x000000ff15157207 */ /* 0x000fe20001800000 */
[----:B------:R-:W-:Y:S01]  /*2e30*/  IMAD.MOV.U32 R18, RZ, RZ, RZ ;  /* 0x000000ffff127224 */ /* 0x000fe200078e00ff */
[----:B-----5:R-:W-:Y:S02]  /*2e40*/  SEL R59, R59, RZ, P6 ;  /* 0x000000ff3b3b7207 */ /* 0x020fe40003000000 */
[----:B------:R-:W-:Y:S01]  /*2e50*/  ISETP.NE.AND P6, PT, R37, RZ, PT ;  /* 0x000000ff2500720c */ /* 0x000fe20003fc5270 */
[----:B------:R-:W-:Y:S01]  /*2e60*/  FADD R37, R25, R20 ;  /* 0x0000001419257221 */ /* 0x000fe20000000000 */
[----:B------:R-:W-:Y:S02]  /*2e70*/  FSEL R20, RZ, 1, !P3 ;  /* 0x3f800000ff147808 */ /* 0x000fe40005800000 */
[----:B------:R-:W-:Y:S02]  /*2e80*/  FSEL R25, RZ, 1, !P6 ;  /* 0x3f800000ff197808 */ /* 0x000fe40007000000 */
[----:B------:R-:W-:-:S02]  /*2e90*/  ISETP.NE.AND P3, PT, R63, RZ, PT ;  /* 0x000000ff3f00720c */ /* 0x000fc40003f65270 */
[----:B------:R-:W-:Y:S02]  /*2ea0*/  SEL R7, R7, RZ, P6 ;  /* 0x000000ff07077207 */ /* 0x000fe40003000000 */
[----:B------:R-:W-:-:S09]  /*2eb0*/  ISETP.NE.AND P6, PT, R58, RZ, PT ;  /* 0x000000ff3a00720c */ /* 0x000fd20003fc5270 */
[----:B------:R-:W2:Y:S04]  /*2ec0*/  @P3 LDG.E.EL R18, desc[UR4][R48.64+0x14] ;  /* 0x0000140430123981 */ /* 0x000ea8000c2e1900 */
[----:B------:R-:W3:Y:S01]  /*2ed0*/  @P6 LDG.E.EL R16, desc[UR4][R48.64+0x10] ;  /* 0x0000100430106981 */ /* 0x000ee2000c2e1900 */
[----:B------:R-:W-:Y:S02]  /*2ee0*/  FSEL R31, RZ, 1, !P0 ;  /* 0x3f800000ff1f7808 */ /* 0x000fe40004000000 */
[----:B------:R-:W-:Y:S01]  /*2ef0*/  ISETP.NE.AND P0, PT, R30, RZ, PT ;  /* 0x000000ff1e00720c */ /* 0x000fe20003f05270 */
[----:B------:R-:W-:Y:S01]  /*2f00*/  FADD R37, R37, R12 ;  /* 0x0000000c25257221 */ /* 0x000fe20000000000 */
[----:B------:R-:W-:Y:S02]  /*2f10*/  SEL R68, R68, RZ, P5 ;  /* 0x000000ff44447207 */ /* 0x000fe40002800000 */
[----:B------:R-:W-:-:S02]  /*2f20*/  FSEL R38, RZ, 1, !P5 ;  /* 0x3f800000ff267808 */ /* 0x000fc40006800000 */
[----:B------:R-:W-:Y:S02]  /*2f30*/  ISETP.NE.AND P5, PT, R2, RZ, PT ;  /* 0x000000ff0200720c */ /* 0x000fe40003fa5270 */
[----:B------:R-:W-:Y:S02]  /*2f40*/  FSEL R33, RZ, 1, !P1 ;  /* 0x3f800000ff217808 */ /* 0x000fe40004800000 */
[----:B------:R-:W-:Y:S01]  /*2f50*/  FSEL R12, RZ, 1, !P0 ;  /* 0x3f800000ff0c7808 */ /* 0x000fe20004000000 */
[----:B------:R-:W-:Y:S01]  /*2f60*/  FADD R15, R15, R20 ;  /* 0x000000140f0f7221 */ /* 0x000fe20000000000 */
[----:B------:R-:W-:Y:S02]  /*2f70*/  SEL R53, R53, RZ, P2 ;  /* 0x000000ff35357207 */ /* 0x000fe40001000000 */
[----:B------:R-:W-:Y:S02]  /*2f80*/  ISETP.NE.AND P2, PT, R36, RZ, PT ;  /* 0x000000ff2400720c */ /* 0x000fe40003f45270 */
[----:B------:R-:W-:Y:S01]  /*2f90*/  SEL R11, R28, RZ, P1 ;  /* 0x000000ff1c0b7207 */ /* 0x000fe20000800000 */
[----:B------:R-:W-:Y:S01]  /*2fa0*/  FADD R33, R10, R33 ;  /* 0x000000210a217221 */ /* 0x000fe20000000000 */
[----:B------:R-:W-:-:S02]  /*2fb0*/  ISETP.NE.AND P1, PT, R34, RZ, PT ;  /* 0x000000ff2200720c */ /* 0x000fc40003f25270 */
[----:B------:R-:W-:Y:S01]  /*2fc0*/  FSEL R20, RZ, 1, !P5 ;  /* 0x3f800000ff147808 */ /* 0x000fe20006800000 */
[----:B------:R-:W-:Y:S01]  /*2fd0*/  FADD R35, R35, R12 ;  /* 0x0000000c23237221 */ /* 0x000fe20000000000 */
[----:B------:R-:W-:Y:S02]  /*2fe0*/  SEL R51, R51, RZ, P4 ;  /* 0x000000ff33337207 */ /* 0x000fe40002000000 */
[----:B------:R-:W-:Y:S01]  /*2ff0*/  SEL R19, R19, RZ, P0 ;  /* 0x000000ff13137207 */ /* 0x000fe20000000000 */
[----:B------:R-:W-:Y:S01]  /*3000*/  FADD R57, R57, R42 ;  /* 0x0000002a39397221 */ /* 0x000fe20000000000 */
[----:B------:R-:W-:Y:S01]  /*3010*/  ISETP.NE.AND P4, PT, R39, RZ, PT ;  /* 0x000000ff2700720c */ /* 0x000fe20003f85270 */
[----:B------:R-:W-:Y:S01]  /*3020*/  FADD R27, R52, R27 ;  /* 0x0000001b341b7221 */ /* 0x000fe20000000000 */
[----:B------:R-:W-:Y:S01]  /*3030*/  FSETP.GEU.AND P0, PT, R37, 1.175494350822287508e-38, PT ;  /* 0x008000002500780b */ /* 0x000fe20003f0e000 */
[----:B------:R-:W-:Y:S01]  /*3040*/  FADD R29, R29, R62 ;  /* 0x0000003e1d1d7221 */ /* 0x000fe20000000000 */
[----:B------:R-:W-:-:S02]  /*3050*/  FSEL R10, RZ, 1, !P6 ;  /* 0x3f800000ff0a7808 */ /* 0x000fc40007000000 */
[----:B------:R-:W-:Y:S02]  /*3060*/  SEL R12, R9, RZ, P2 ;  /* 0x000000ff090c7207 */ /* 0x000fe40001000000 */
[----:B------:R-:W-:Y:S01]  /*3070*/  FSEL R28, RZ, 1, !P2 ;  /* 0x3f800000ff1c7808 */ /* 0x000fe20005000000 */
[----:B------:R-:W-:Y:S01]  /*3080*/  FADD R8, R8, R31 ;  /* 0x0000001f08087221 */ /* 0x000fe20000000000 */
[----:B------:R-:W-:Y:S01]  /*3090*/  FSEL R9, RZ, 1, !P1 ;  /* 0x3f800000ff097808 */ /* 0x000fe20004800000 */
[----:B------:R-:W-:Y:S01]  /*30a0*/  FADD R25, R26, R25 ;  /* 0x000000191a197221 */ /* 0x000fe20000000000 */
[----:B------:R-:W-:Y:S01]  /*30b0*/  FADD R33, R33, R20 ;  /* 0x0000001421217221 */ /* 0x000fe20000000000 */
[----:B------:R-:W-:Y:S01]  /*30c0*/  FSEL R20, RZ, 1, !P4 ;  /* 0x3f800000ff147808 */ /* 0x000fe20006000000 */
[----:B------:R-:W-:Y:S01]  /*30d0*/  FADD R27, R27, R38 ;  /* 0x000000261b1b7221 */ /* 0x000fe20000000000 */
[----:B------:R-:W-:Y:S01]  /*30e0*/  FSEL R26, RZ, 1, !P3 ;  /* 0x3f800000ff1a7808 */ /* 0x000fe20005800000 */
[----:B------:R-:W-:Y:S01]  /*30f0*/  FADD R29, R29, R10 ;  /* 0x0000000a1d1d7221 */ /* 0x000fe20000000000 */
[----:B------:R-:W-:Y:S01]  /*3100*/  FADD R64, R57, R64 ;  /* 0x0000004039407221 */ /* 0x000fe20000000000 */
[----:B------:R-:W-:Y:S01]  /*3110*/  FADD R28, R15, R28 ;  /* 0x0000001c0f1c7221 */ /* 0x000fe20000000000 */
[----:B------:R-:W-:Y:S01]  /*3120*/  FADD R15, R8, R9 ;  /* 0x00000009080f7221 */ /* 0x000fe20000000000 */
[----:B------:R-:W-:Y:S01]  /*3130*/  FADD R27, R27, R32 ;  /* 0x000000201b1b7221 */ /* 0x000fe20000000000 */
[----:B------:R-:W-:Y:S01]  /*3140*/  FADD R26, R29, R26 ;  /* 0x0000001a1d1a7221 */ /* 0x000fe20000000000 */
[----:B------:R-:W-:Y:S01]  /*3150*/  FADD R20, R25, R20 ;  /* 0x0000001419147221 */ /* 0x000fe20000000000 */
[----:B------:R-:W-:Y:S01]  /*3160*/  FADD R59, R64, R59 ;  /* 0x0000003b403b7221 */ /* 0x000fe20000000000 */
[----:B------:R-:W-:Y:S01]  /*3170*/  SEL R34, R3, RZ, P4 ;  /* 0x000000ff03227207 */ /* 0x000fe20002000000 */
[----:B------:R-:W-:Y:S01]  /*3180*/  @!P0 FMUL R37, R37, 16777216 ;  /* 0x4b80000025258820 */ /* 0x000fe20000400000 */
[----:B------:R-:W-:Y:S01]  /*3190*/  FSETP.GEU.AND P4, PT, R33, 1.175494350822287508e-38, PT ;  /* 0x008000002100780b */ /* 0x000fe20003f8e000 */
[----:B------:R-:W-:Y:S01]  /*31a0*/  @!P0 FMUL R59, R59, 16777216 ;  /* 0x4b8000003b3b8820 */ /* 0x000fe20000400000 */
[----:B------:R-:W-:Y:S01]  /*31b0*/  SEL R22, R22, RZ, P5 ;  /* 0x000000ff16167207 */ /* 0x000fe20002800000 */
[----:B------:R-:W-:Y:S01]  /*31c0*/  FADD R0, R54, R41 ;  /* 0x0000002936007221 */ /* 0x000fe20000000000 */
[----:B------:R-:W-:Y:S01]  /*31d0*/  SEL R31, R17, RZ, P1 ;  /* 0x000000ff111f7207 */ /* 0x000fe20000800000 */
[----:B------:R-:W-:Y:S01]  /*31e0*/  FADD R2, R56, R51 ;  /* 0x0000003338027221 */ /* 0x000fe20000000000 */
[----:B------:R-:W-:Y:S01]  /*31f0*/  FSETP.GEU.AND P5, PT, R27, 1.175494350822287508e-38, PT ;  /* 0x008000001b00780b */ /* 0x000fe20003fae000 */
[----:B------:R-:W-:Y:S01]  /*3200*/  FADD R14, R14, R53 ;  /* 0x000000350e0e7221 */ /* 0x000fe20000000000 */
[----:B------:R-:W-:Y:S01]  /*3210*/  FSETP.GEU.AND P2, PT, R35, 1.175494350822287508e-38, PT ;  /* 0x008000002300780b */ /* 0x000fe20003f4e000 */
[----:B------:R-:W0:Y:S01]  /*3220*/  LDC.64 R8, c[0x0][0x218] ;  /* 0x00008600ff087b82 */ /* 0x000e220000000a00 */
[----:B------:R-:W-:-:S02]  /*3230*/  FSETP.GEU.AND P1, PT, R28, 1.175494350822287508e-38, PT ;  /* 0x008000001c00780b */ /* 0x000fc40003f2e000 */
[----:B------:R-:W-:Y:S01]  /*3240*/  FSETP.GEU.AND P0, PT, R26, 1.175494350822287508e-38, PT ;  /* 0x008000001a00780b */ /* 0x000fe20003f0e000 */
[----:B------:R-:W-:Y:S01]  /*3250*/  @!P4 FMUL R33, R33, 16777216 ;  /* 0x4b8000002121c820 */ /* 0x000fe20000400000 */
[----:B------:R-:W-:Y:S01]  /*3260*/  FADD R11, R0, R11 ;  /* 0x0000000b000b7221 */ /* 0x000fe20000000000 */
[----:B------:R-:W-:Y:S01]  /*3270*/  FADD R2, R2, R13 ;  /* 0x0000000d02027221 */ /* 0x000fe20000000000 */
[----:B------:R-:W-:-:S03]  /*3280*/  FADD R7, R14, R7 ;  /* 0x000000070e077221 */ /* 0x000fc60000000000 */
[----:B------:R-:W-:Y:S02]  /*3290*/  @!P5 FMUL R27, R27, 16777216 ;  /* 0x4b8000001b1bd820 */ /* 0x000fe40000400000 */
[----:B------:R-:W-:Y:S02]  /*32a0*/  @!P2 FMUL R35, R35, 16777216 ;  /* 0x4b8000002323a820 */ /* 0x000fe40000400000 */
[----:B------:R-:W-:Y:S02]  /*32b0*/  @!P1 FMUL R28, R28, 16777216 ;  /* 0x4b8000001c1c9820 */ /* 0x000fe40000400000 */
[----:B------:R-:W-:Y:S01]  /*32c0*/  @!P0 FMUL R26, R26, 16777216 ;  /* 0x4b8000001a1a8820 */ /* 0x000fe20000400000 */
[----:B------:R-:W-:Y:S01]  /*32d0*/  FADD R0, R2, R31 ;  /* 0x0000001f02007221 */ /* 0x000fe20000000000 */
[----:B------:R-:W-:Y:S01]  /*32e0*/  FADD R24, R55, R24 ;  /* 0x0000001837187221 */ /* 0x000fe20000000000 */
[----:B------:R-:W-:Y:S01]  /*32f0*/  FADD R61, R72, R61 ;  /* 0x0000003d483d7221 */ /* 0x000fe20000000000 */
[----:B------:R-:W-:Y:S01]  /*3300*/  FADD R5, R5, R70 ;  /* 0x0000004605057221 */ /* 0x000fe20000000000 */
[----:B------:R-:W-:Y:S01]  /*3310*/  FADD R22, R11, R22 ;  /* 0x000000160b167221 */ /* 0x000fe20000000000 */
[----:B------:R-:W-:Y:S01]  /*3320*/  FADD R2, R7, R34 ;  /* 0x0000002207027221 */ /* 0x000fe20000000000 */
[----:B------:R-:W1:Y:S01]  /*3330*/  MUFU.RCP R10, R27 ;  /* 0x0000001b000a7308 */ /* 0x000e620000001000 */
[----:B------:R-:W-:Y:S01]  /*3340*/  FADD R61, R61, R68 ;  /* 0x000000443d3d7221 */ /* 0x000fe20000000000 */
[----:B------:R-:W-:Y:S01]  /*3350*/  FADD R4, R23, R4 ;  /* 0x0000000417047221 */ /* 0x000fe20000000000 */
[----:B------:R-:W-:-:S05]  /*3360*/  FADD R21, R24, R21 ;  /* 0x0000001518157221 */ /* 0x000fca0000000000 */
[----:B------:R-:W-:Y:S01]  /*3370*/  MUFU.RCP R30, R37 ;  /* 0x00000025001e7308 */ /* 0x000fe20000001000 */
[----:B------:R-:W-:-:S07]  /*3380*/  FADD R3, R61, R66 ;  /* 0x000000423d037221 */ /* 0x000fce0000000000 */
[----:B------:R-:W-:Y:S01]  /*3390*/  MUFU.RCP R32, R35 ;  /* 0x0000002300207308 */ /* 0x000fe20000001000 */
[----:B------:R-:W-:-:S07]  /*33a0*/  FADD R19, R4, R19 ;  /* 0x0000001304137221 */ /* 0x000fce0000000000 */
[----:B------:R-:W-:Y:S01]  /*33b0*/  MUFU.RCP R17, R28 ;  /* 0x0000001c00117308 */ /* 0x000fe20000001000 */
[----:B------:R-:W-:-:S07]  /*33c0*/  FADD R12, R21, R12 ;  /* 0x0000000c150c7221 */ /* 0x000fce0000000000 */
[----:B------:R-:W4:Y:S08]  /*33d0*/  MUFU.RCP R33, R33 ;  /* 0x0000002100217308 */ /* 0x000f300000001000 */
[----:B------:R-:W-:Y:S01]  /*33e0*/  MUFU.RCP R7, R26 ;  /* 0x0000001a00077308 */ /* 0x000fe20000001000 */
[----:B------:R-:W-:Y:S01]  /*33f0*/  @!P5 FMUL R3, R3, 16777216 ;  /* 0x4b8000000303d820 */ /* 0x000fe20000400000 */
[----:B------:R-:W-:Y:S01]  /*3400*/  @!P4 FMUL R22, R22, 16777216 ;  /* 0x4b8000001616c820 */ /* 0x000fe20000400000 */
[----:B------:R-:W-:Y:S01]  /*3410*/  @!P2 FMUL R19, R19, 16777216 ;  /* 0x4b8000001313a820 */ /* 0x000fe20000400000 */
[----:B------:R-:W-:Y:S01]  /*3420*/  @!P1 FMUL R12, R12, 16777216 ;  /* 0x4b8000000c0c9820 */ /* 0x000fe20000400000 */
[----:B0-----:R-:W-:-:S04]  /*3430*/  IMAD.WIDE R8, R6, 0x4, R8 ;  /* 0x0000000406087825 */ /* 0x001fc800078e0208 */
[----:B-1----:R-:W-:Y:S01]  /*3440*/  FMUL R21, R10, R3 ;  /* 0x000000030a157220 */ /* 0x002fe20000400000 */
[----:B----4-:R-:W-:Y:S01]  /*3450*/  FMUL R22, R33, R22 ;  /* 0x0000001621167220 */ /* 0x010fe20000400000 */
[----:B------:R-:W-:Y:S01]  /*3460*/  FMUL R23, R32, R19 ;  /* 0x0000001320177220 */ /* 0x000fe20000400000 */
[----:B--2---:R-:W-:Y:S02]  /*3470*/  SEL R18, R18, RZ, P3 ;  /* 0x000000ff12127207 */ /* 0x004fe40001800000 */
[----:B------:R-:W-:Y:S02]  /*3480*/  FSETP.GEU.AND P3, PT, R20, 1.175494350822287508e-38, PT ;  /* 0x008000001400780b */ /* 0x000fe40003f6e000 */
[----:B---3--:R-:W-:Y:S02]  /*3490*/  SEL R16, R16, RZ, P6 ;  /* 0x000000ff10107207 */ /* 0x008fe40003000000 */
[----:B------:R-:W-:-:S09]  /*34a0*/  FSETP.GEU.AND P6, PT, R15, 1.175494350822287508e-38, PT ;  /* 0x008000000f00780b */ /* 0x000fd20003fce000 */
[----:B------:R-:W-:-:S04]  /*34b0*/  @!P3 FMUL R20, R20, 16777216 ;  /* 0x4b8000001414b820 */ /* 0x000fc80000400000 */
[----:B------:R0:W1:Y:S01]  /*34c0*/  MUFU.RCP R11, R20 ;  /* 0x00000014000b7308 */ /* 0x0000620000001000 */
[----:B------:R-:W-:Y:S01]  /*34d0*/  @!P6 FMUL R15, R15, 16777216 ;  /* 0x4b8000000f0fe820 */ /* 0x000fe20000400000 */
[----:B------:R-:W-:-:S06]  /*34e0*/  FADD R5, R5, R16 ;  /* 0x0000001005057221 */ /* 0x000fcc0000000000 */
[----:B------:R-:W2:Y:S01]  /*34f0*/  MUFU.RCP R15, R15 ;  /* 0x0000000f000f7308 */ /* 0x000ea20000001000 */
[----:B------:R-:W-:Y:S01]  /*3500*/  FADD R18, R5, R18 ;  /* 0x0000001205127221 */ /* 0x000fe20000000000 */
[----:B------:R-:W-:Y:S01]  /*3510*/  @!P6 FMUL R0, R0, 16777216 ;  /* 0x4b8000000000e820 */ /* 0x000fe20000400000 */
[----:B------:R-:W-:Y:S02]  /*3520*/  @!P3 FMUL R2, R2, 16777216 ;  /* 0x4b8000000202b820 */ /* 0x000fe40000400000 */
[----:B------:R-:W-:Y:S01]  /*3530*/  @!P0 FMUL R18, R18, 16777216 ;  /* 0x4b80000012128820 */ /* 0x000fe20000400000 */
[----:B0-----:R-:W-:Y:S01]  /*3540*/  FMUL R20, R30, R59 ;  /* 0x0000003b1e147220 */ /* 0x001fe20000400000 */
[----:B------:R-:W-:Y:S01]  /*3550*/  FMUL R5, R17, R12 ;  /* 0x0000000c11057220 */ /* 0x000fe20000400000 */
[----:B-1----:R-:W-:Y:S01]  /*3560*/  FMUL R6, R11, R2 ;  /* 0x000000020b067220 */ /* 0x002fe20000400000 */
[----:B------:R-:W-:Y:S01]  /*3570*/  FMUL R7, R7, R18 ;  /* 0x0000001207077220 */ /* 0x000fe20000400000 */
[----:B--2---:R-:W-:Y:S01]  /*3580*/  FMUL R4, R15, R0 ;  /* 0x000000000f047220 */ /* 0x004fe20000400000 */
[----:B------:R-:W-:Y:S04]  /*3590*/  STG.E.128 desc[UR4][R8.64], R20 ;  /* 0x0000001408007986 */ /* 0x000fe8000c101d04 */
[----:B------:R-:W-:Y:S01]  /*35a0*/  STG.E.128 desc[UR4][R8.64+0x800], R4 ;  /* 0x0008000408007986 */ /* 0x000fe2000c101d04 */
[----:B------:R-:W-:Y:S05]  /*35b0*/  EXIT ;  /* 0x000000000000794d */ /* 0x000fea0003800000 */
.L_x_0:
[----:B------:R-:W-:-:S00]  /*35c0*/  BRA `(.L_x_0) ;  /* 0xfffffffc00fc7947 */ /* 0x000fc0000383ffff */
[----:B------:R-:W-:-:S00]  /*35d0*/  NOP ;  /* 0x0000000000007918 */ /* 0x000fc00000000000 */
        /* <DEDUP_REMOVED lines=10> */
.L_x_1:


//--------------------- .nv.constant0.triton_poi_fused__adaptive_avg_pool2d_17 --------------------------
	.section	.nv.constant0.triton_poi_fused__adaptive_avg_pool2d_17,"a",@progbits
	.sectionflags	@""
	.align	4
.nv.constant0.triton_poi_fused__adaptive_avg_pool2d_17:
	.zero		548
